//
// Generated by NVIDIA NVVM Compiler
//
// Compiler Build ID: CL-36424714
// Cuda compilation tools, release 13.0, V13.0.88
// Based on NVVM 20.0.0
//

.version 9.0
.target sm_100
.address_size 64

	// .globl	_Z14population_deviPc
.extern .func  (.param .b32 func_retval0) vprintf
(
	.param .b64 vprintf_param_0,
	.param .b64 vprintf_param_1
)
;
.global .align 1 .b8 $str$3[12] = {100, 101, 118, 32, 114, 101, 115, 32, 37, 100, 10};

.visible .entry _Z14population_deviPc(
	.param .u32 _Z14population_deviPc_param_0,
	.param .u64 .ptr .align 1 _Z14population_deviPc_param_1
)
{
	.local .align 8 .b8 	__local_depot0[8];
	.reg .b64 	%SP;
	.reg .b64 	%SPL;
	.reg .pred 	%p<10>;
	.reg .b32 	%r<108>;
	.reg .b64 	%rd<20>;

	mov.u64 	%SPL, __local_depot0;
	cvta.local.u64 	%SP, %SPL;
	ld.param.u32 	%r31, [_Z14population_deviPc_param_0];
	ld.param.u64 	%rd8, [_Z14population_deviPc_param_1];
	cvta.to.global.u64 	%rd1, %rd8;
	mul.lo.s32 	%r32, %r31, %r31;
	mul.lo.s32 	%r1, %r32, %r31;
	setp.lt.s32 	%p1, %r1, 1;
	mov.b32 	%r107, 0;
	@%p1 bra 	$L__BB0_13;
	and.b32  	%r2, %r1, 15;
	setp.lt.u32 	%p2, %r1, 16;
	mov.b32 	%r100, 0;
	mov.u32 	%r107, %r100;
	@%p2 bra 	$L__BB0_4;
	and.b32  	%r100, %r1, 2147483632;
	neg.s32 	%r94, %r100;
	add.s64 	%rd18, %rd1, 7;
	mov.b32 	%r107, 0;
$L__BB0_3:
	.pragma "nounroll";
	ld.global.s8 	%r36, [%rd18+-7];
	add.s32 	%r37, %r107, %r36;
	ld.global.s8 	%r38, [%rd18+-6];
	add.s32 	%r39, %r37, %r38;
	ld.global.s8 	%r40, [%rd18+-5];
	add.s32 	%r41, %r39, %r40;
	ld.global.s8 	%r42, [%rd18+-4];
	add.s32 	%r43, %r41, %r42;
	ld.global.s8 	%r44, [%rd18+-3];
	add.s32 	%r45, %r43, %r44;
	ld.global.s8 	%r46, [%rd18+-2];
	add.s32 	%r47, %r45, %r46;
	ld.global.s8 	%r48, [%rd18+-1];
	add.s32 	%r49, %r47, %r48;
	ld.global.s8 	%r50, [%rd18];
	add.s32 	%r51, %r49, %r50;
	ld.global.s8 	%r52, [%rd18+1];
	add.s32 	%r53, %r51, %r52;
	ld.global.s8 	%r54, [%rd18+2];
	add.s32 	%r55, %r53, %r54;
	ld.global.s8 	%r56, [%rd18+3];
	add.s32 	%r57, %r55, %r56;
	ld.global.s8 	%r58, [%rd18+4];
	add.s32 	%r59, %r57, %r58;
	ld.global.s8 	%r60, [%rd18+5];
	add.s32 	%r61, %r59, %r60;
	ld.global.s8 	%r62, [%rd18+6];
	add.s32 	%r63, %r61, %r62;
	ld.global.s8 	%r64, [%rd18+7];
	add.s32 	%r65, %r63, %r64;
	ld.global.s8 	%r66, [%rd18+8];
	add.s32 	%r107, %r65, %r66;
	add.s32 	%r94, %r94, 16;
	add.s64 	%rd18, %rd18, 16;
	setp.ne.s32 	%p3, %r94, 0;
	@%p3 bra 	$L__BB0_3;
$L__BB0_4:
	setp.eq.s32 	%p4, %r2, 0;
	@%p4 bra 	$L__BB0_13;
	and.b32  	%r12, %r1, 7;
	setp.lt.u32 	%p5, %r2, 8;
	@%p5 bra 	$L__BB0_7;
	cvt.u64.u32 	%rd9, %r100;
	add.s64 	%rd10, %rd1, %rd9;
	ld.global.s8 	%r68, [%rd10];
	add.s32 	%r69, %r107, %r68;
	ld.global.s8 	%r70, [%rd10+1];
	add.s32 	%r71, %r69, %r70;
	ld.global.s8 	%r72, [%rd10+2];
	add.s32 	%r73, %r71, %r72;
	ld.global.s8 	%r74, [%rd10+3];
	add.s32 	%r75, %r73, %r74;
	ld.global.s8 	%r76, [%rd10+4];
	add.s32 	%r77, %r75, %r76;
	ld.global.s8 	%r78, [%rd10+5];
	add.s32 	%r79, %r77, %r78;
	ld.global.s8 	%r80, [%rd10+6];
	add.s32 	%r81, %r79, %r80;
	ld.global.s8 	%r82, [%rd10+7];
	add.s32 	%r107, %r81, %r82;
	add.s32 	%r100, %r100, 8;
$L__BB0_7:
	setp.eq.s32 	%p6, %r12, 0;
	@%p6 bra 	$L__BB0_13;
	and.b32  	%r18, %r1, 3;
	setp.lt.u32 	%p7, %r12, 4;
	@%p7 bra 	$L__BB0_10;
	cvt.u64.u32 	%rd11, %r100;
	add.s64 	%rd12, %rd1, %rd11;
	ld.global.s8 	%r84, [%rd12];
	add.s32 	%r85, %r107, %r84;
	ld.global.s8 	%r86, [%rd12+1];
	add.s32 	%r87, %r85, %r86;
	ld.global.s8 	%r88, [%rd12+2];
	add.s32 	%r89, %r87, %r88;
	ld.global.s8 	%r90, [%rd12+3];
	add.s32 	%r107, %r89, %r90;
	add.s32 	%r100, %r100, 4;
$L__BB0_10:
	setp.eq.s32 	%p8, %r18, 0;
	@%p8 bra 	$L__BB0_13;
	cvt.u64.u32 	%rd13, %r100;
	add.s64 	%rd19, %rd1, %rd13;
	neg.s32 	%r105, %r18;
$L__BB0_12:
	.pragma "nounroll";
	ld.global.s8 	%r91, [%rd19];
	add.s32 	%r107, %r107, %r91;
	add.s64 	%rd19, %rd19, 1;
	add.s32 	%r105, %r105, 1;
	setp.ne.s32 	%p9, %r105, 0;
	@%p9 bra 	$L__BB0_12;
$L__BB0_13:
	add.u64 	%rd14, %SP, 0;
	add.u64 	%rd15, %SPL, 0;
	st.local.u32 	[%rd15], %r107;
	mov.u64 	%rd16, $str$3;
	cvta.global.u64 	%rd17, %rd16;
	{ // callseq 0, 0
	.param .b64 param0;
	st.param.b64 	[param0], %rd17;
	.param .b64 param1;
	st.param.b64 	[param1], %rd14;
	.param .b32 retval0;
	call.uni (retval0), 
	vprintf, 
	(
	param0, 
	param1
	);
	ld.param.b32 	%r92, [retval0];
	} // callseq 0
	ret;

}
	// .globl	_Z6life3dPcS_i
.visible .entry _Z6life3dPcS_i(
	.param .u64 .ptr .align 1 _Z6life3dPcS_i_param_0,
	.param .u64 .ptr .align 1 _Z6life3dPcS_i_param_1,
	.param .u32 _Z6life3dPcS_i_param_2
)
{
	.reg .pred 	%p<7>;
	.reg .b16 	%rs<6>;
	.reg .b32 	%r<69>;
	.reg .b64 	%rd<26>;

	ld.param.u64 	%rd3, [_Z6life3dPcS_i_param_0];
	ld.param.u64 	%rd2, [_Z6life3dPcS_i_param_1];
	ld.param.u32 	%r22, [_Z6life3dPcS_i_param_2];
	cvta.to.global.u64 	%rd1, %rd3;
	mov.u32 	%r1, %ctaid.z;
	mov.u32 	%r2, %ctaid.y;
	mov.u32 	%r3, %tid.x;
	add.s32 	%r25, %r22, %r2;
	add.s32 	%r26, %r22, %r3;
	add.s32 	%r27, %r25, -1;
	rem.s32 	%r4, %r27, %r22;
	add.s32 	%r28, %r26, -1;
	rem.s32 	%r5, %r28, %r22;
	rem.s32 	%r6, %r26, %r22;
	add.s32 	%r29, %r26, 1;
	rem.s32 	%r7, %r29, %r22;
	rem.s32 	%r8, %r25, %r22;
	add.s32 	%r30, %r25, 1;
	rem.s32 	%r9, %r30, %r22;
	add.s32 	%r65, %r1, %r22;
	mov.b32 	%r67, 0;
	mov.b32 	%r66, -3;
$L__BB1_1:
	add.s32 	%r31, %r65, -1;
	rem.s32 	%r32, %r31, %r22;
	mul.lo.s32 	%r14, %r32, %r22;
	add.s32 	%r33, %r14, %r4;
	mul.lo.s32 	%r34, %r33, %r22;
	add.s32 	%r35, %r34, %r5;
	cvt.s64.s32 	%rd4, %r35;
	add.s64 	%rd5, %rd1, %rd4;
	ld.global.s8 	%r36, [%rd5];
	add.s32 	%r37, %r67, %r36;
	add.s32 	%r38, %r34, %r6;
	cvt.s64.s32 	%rd6, %r38;
	add.s64 	%rd7, %rd1, %rd6;
	ld.global.s8 	%r39, [%rd7];
	add.s32 	%r40, %r37, %r39;
	add.s32 	%r41, %r34, %r7;
	cvt.s64.s32 	%rd8, %r41;
	add.s64 	%rd9, %rd1, %rd8;
	ld.global.s8 	%r42, [%rd9];
	add.s32 	%r43, %r40, %r42;
	add.s32 	%r44, %r14, %r8;
	mul.lo.s32 	%r15, %r44, %r22;
	add.s32 	%r45, %r15, %r5;
	cvt.s64.s32 	%rd10, %r45;
	add.s64 	%rd11, %rd1, %rd10;
	ld.global.s8 	%r46, [%rd11];
	add.s32 	%r68, %r43, %r46;
	setp.eq.s32 	%p1, %r66, -2;
	@%p1 bra 	$L__BB1_3;
	add.s32 	%r47, %r15, %r6;
	cvt.s64.s32 	%rd12, %r47;
	add.s64 	%rd13, %rd1, %rd12;
	ld.global.s8 	%r48, [%rd13];
	add.s32 	%r68, %r68, %r48;
$L__BB1_3:
	add.s32 	%r49, %r15, %r7;
	cvt.s64.s32 	%rd14, %r49;
	add.s64 	%rd15, %rd1, %rd14;
	ld.global.s8 	%r50, [%rd15];
	add.s32 	%r51, %r68, %r50;
	add.s32 	%r52, %r14, %r9;
	mul.lo.s32 	%r53, %r52, %r22;
	add.s32 	%r54, %r53, %r5;
	cvt.s64.s32 	%rd16, %r54;
	add.s64 	%rd17, %rd1, %rd16;
	ld.global.s8 	%r55, [%rd17];
	add.s32 	%r56, %r51, %r55;
	add.s32 	%r57, %r53, %r6;
	cvt.s64.s32 	%rd18, %r57;
	add.s64 	%rd19, %rd1, %rd18;
	ld.global.s8 	%r58, [%rd19];
	add.s32 	%r59, %r56, %r58;
	add.s32 	%r60, %r53, %r7;
	cvt.s64.s32 	%rd20, %r60;
	add.s64 	%rd21, %rd1, %rd20;
	ld.global.s8 	%r61, [%rd21];
	add.s32 	%r67, %r59, %r61;
	add.s32 	%r66, %r66, 1;
	add.s32 	%r65, %r65, 1;
	setp.ne.s32 	%p2, %r66, 0;
	@%p2 bra 	$L__BB1_1;
	mad.lo.s32 	%r62, %r22, %r1, %r2;
	mad.lo.s32 	%r63, %r62, %r22, %r3;
	cvt.s64.s32 	%rd22, %r63;
	add.s64 	%rd23, %rd1, %rd22;
	ld.global.u8 	%rs1, [%rd23];
	setp.ne.s16 	%p3, %rs1, 0;
	add.s32 	%r64, %r67, -8;
	setp.lt.u32 	%p4, %r64, -3;
	setp.eq.s16 	%p5, %rs1, 0;
	setp.eq.s32 	%p6, %r67, 6;
	selp.b16 	%rs2, 1, %rs1, %p6;
	selp.b16 	%rs3, %rs2, %rs1, %p5;
	selp.b16 	%rs4, 0, %rs3, %p4;
	selp.b16 	%rs5, %rs4, %rs3, %p3;
	cvta.to.global.u64 	%rd24, %rd2;
	add.s64 	%rd25, %rd24, %rd22;
	st.global.u8 	[%rd25], %rs5;
	ret;

}


// ===== COMPILED SASS (sm_100) =====

	.target	sm_100

	.elftype	@"ET_EXEC"


//--------------------- .note.nv.tkinfo           --------------------------
	.section	.note.nv.tkinfo,"",@"SHT_NOTE"
	.sectionflags	@"SHF_NOTE_NV_TKINFO"
	.tkinfo
        /*0018*/ 	.word	0x00000002
        /*0030*/ 	.string	""
        /*0030*/ 	.string	"ptxas"
        /*0030*/ 	.string	"Cuda compilation tools, release 13.0, V13.0.88"
        /*0030*/ 	.string	"Build cuda_13.0.r13.0/compiler.36424714_0"
        /*0030*/ 	.string	"-arch sm_100 -m 64 "



//--------------------- .note.nv.cuinfo           --------------------------
	.section	.note.nv.cuinfo,"",@"SHT_NOTE"
	.sectionflags	@"SHF_NOTE_NV_CUINFO"
        /*0018*/ 	.short	0x0002
        /*001a*/ 	.short	0x0064
        /*001c*/ 	.short	0x0082
	.zero		2


//--------------------- .nv.info                  --------------------------
	.section	.nv.info,"",@"SHT_CUDA_INFO"
	.align	4


	//----- nvinfo : EIATTR_REGCOUNT
	.align		4
        /*0000*/ 	.byte	0x04, 0x2f
        /*0002*/ 	.short	(.L_2 - .L_1)
	.align		4
.L_1:
        /*0004*/ 	.word	index@(_Z14population_deviPc)
        /*0008*/ 	.word	0x00000018


	//----- nvinfo : EIATTR_FRAME_SIZE
	.align		4
.L_2:
        /*000c*/ 	.byte	0x04, 0x11
        /*000e*/ 	.short	(.L_4 - .L_3)
	.align		4
.L_3:
        /*0010*/ 	.word	index@(_Z14population_deviPc)
        /*0014*/ 	.word	0x00000008


	//----- nvinfo : EIATTR_REGCOUNT
	.align		4
.L_4:
        /*0018*/ 	.byte	0x04, 0x2f
        /*001a*/ 	.short	(.L_6 - .L_5)
	.align		4
.L_5:
        /*001c*/ 	.word	index@(_Z6life3dPcS_i)
        /*0020*/ 	.word	0x00000020


	//----- nvinfo : EIATTR_FRAME_SIZE
	.align		4
.L_6:
        /*0024*/ 	.byte	0x04, 0x11
        /*0026*/ 	.short	(.L_8 - .L_7)
	.align		4
.L_7:
        /*0028*/ 	.word	index@(_Z6life3dPcS_i)
        /*002c*/ 	.word	0x00000000


	//----- nvinfo : EIATTR_MIN_STACK_SIZE
	.align		4
.L_8:
        /*0030*/ 	.byte	0x04, 0x12
        /*0032*/ 	.short	(.L_10 - .L_9)
	.align		4
.L_9:
        /*0034*/ 	.word	index@(_Z6life3dPcS_i)
        /*0038*/ 	.word	0x00000000


	//----- nvinfo : EIATTR_MIN_STACK_SIZE
	.align		4
.L_10:
        /*003c*/ 	.byte	0x04, 0x12
        /*003e*/ 	.short	(.L_12 - .L_11)
	.align		4
.L_11:
        /*0040*/ 	.word	index@(_Z14population_deviPc)
        /*0044*/ 	.word	0x00000008
.L_12:


//--------------------- .nv.compat                --------------------------
	.section	.nv.compat,"",@"SHT_CUDA_COMPAT_INFO"
	.align	4
        /*0000*/ 	.byte	0x02, 0x09, 0x00, 0x00, 0x02, 0x02, 0x01, 0x00, 0x02, 0x05, 0x05, 0x00, 0x03, 0x07, 0x01, 0x01
        /*0010*/ 	.byte	0x02, 0x03, 0x00, 0x00, 0x02, 0x06, 0x01, 0x00, 0x04, 0x0b, 0x08, 0x00, 0x09, 0x00, 0x00, 0x00
        /*0020*/ 	.byte	0x00, 0x00, 0x00, 0x00


//--------------------- .nv.info._Z6life3dPcS_i   --------------------------
	.section	.nv.info._Z6life3dPcS_i,"",@"SHT_CUDA_INFO"
	.sectionflags	@""
	.align	4


	//----- nvinfo : EIATTR_CUDA_API_VERSION
	.align		4
        /*0000*/ 	.byte	0x04, 0x37
        /*0002*/ 	.short	(.L_14 - .L_13)
.L_13:
        /*0004*/ 	.word	0x00000082


	//----- nvinfo : EIATTR_KPARAM_INFO
	.align		4
.L_14:
        /*0008*/ 	.byte	0x04, 0x17
        /*000a*/ 	.short	(.L_16 - .L_15)
.L_15:
        /*000c*/ 	.word	0x00000000
        /*0010*/ 	.short	0x0002
        /*0012*/ 	.short	0x0010
        /*0014*/ 	.byte	0x00, 0xf0, 0x11, 0x00


	//----- nvinfo : EIATTR_KPARAM_INFO
	.align		4
.L_16:
        /*0018*/ 	.byte	0x04, 0x17
        /*001a*/ 	.short	(.L_18 - .L_17)
.L_17:
        /*001c*/ 	.word	0x00000000
        /*0020*/ 	.short	0x0001
        /*0022*/ 	.short	0x0008
        /*0024*/ 	.byte	0x00, 0xf5, 0x21, 0x00


	//----- nvinfo : EIATTR_KPARAM_INFO
	.align		4
.L_18:
        /*0028*/ 	.byte	0x04, 0x17
        /*002a*/ 	.short	(.L_20 - .L_19)
.L_19:
        /*002c*/ 	.word	0x00000000
        /*0030*/ 	.short	0x0000
        /*0032*/ 	.short	0x0000
        /*0034*/ 	.byte	0x00, 0xf5, 0x21, 0x00


	//----- nvinfo : EIATTR_SPARSE_MMA_MASK
	.align		4
.L_20:
        /*0038*/ 	.byte	0x03, 0x50
        /*003a*/ 	.short	0x0000


	//----- nvinfo : EIATTR_MAXREG_COUNT
	.align		4
        /*003c*/ 	.byte	0x03, 0x1b
        /*003e*/ 	.short	0x00ff


	//----- nvinfo : EIATTR_MERCURY_ISA_VERSION
	.align		4
        /*0040*/ 	.byte	0x03, 0x5f
        /*0042*/ 	.short	0x0101


	//----- nvinfo : EIATTR_VRC_CTA_INIT_COUNT
	.align		4
        /*0044*/ 	.byte	0x02, 0x4a
	.zero		1
	.zero		1


	//----- nvinfo : EIATTR_EXIT_INSTR_OFFSETS
	.align		4
        /*0048*/ 	.byte	0x04, 0x1c
        /*004a*/ 	.short	(.L_22 - .L_21)


	//   ....[0]....
.L_21:
        /*004c*/ 	.word	0x000010e0


	//----- nvinfo : EIATTR_CBANK_PARAM_SIZE
	.align		4
.L_22:
        /*0050*/ 	.byte	0x03, 0x19
        /*0052*/ 	.short	0x0014


	//----- nvinfo : EIATTR_PARAM_CBANK
	.align		4
        /*0054*/ 	.byte	0x04, 0x0a
        /*0056*/ 	.short	(.L_24 - .L_23)
	.align		4
.L_23:
        /*0058*/ 	.word	index@(.nv.constant0._Z6life3dPcS_i)
        /*005c*/ 	.short	0x0380
        /*005e*/ 	.short	0x0014


	//----- nvinfo : EIATTR_SW_WAR
	.align		4
.L_24:
        /*0060*/ 	.byte	0x04, 0x36
        /*0062*/ 	.short	(.L_26 - .L_25)
.L_25:
        /*0064*/ 	.word	0x00000008
.L_26:


//--------------------- .nv.info._Z14population_deviPc --------------------------
	.section	.nv.info._Z14population_deviPc,"",@"SHT_CUDA_INFO"
	.sectionflags	@""
	.align	4


	//----- nvinfo : EIATTR_CUDA_API_VERSION
	.align		4
        /*0000*/ 	.byte	0x04, 0x37
        /*0002*/ 	.short	(.L_28 - .L_27)
.L_27:
        /*0004*/ 	.word	0x00000082


	//----- nvinfo : EIATTR_KPARAM_INFO
	.align		4
.L_28:
        /*0008*/ 	.byte	0x04, 0x17
        /*000a*/ 	.short	(.L_30 - .L_29)
.L_29:
        /*000c*/ 	.word	0x00000000
        /*0010*/ 	.short	0x0001
        /*0012*/ 	.short	0x0008
        /*0014*/ 	.byte	0x00, 0xf5, 0x21, 0x00


	//----- nvinfo : EIATTR_KPARAM_INFO
	.align		4
.L_30:
        /*0018*/ 	.byte	0x04, 0x17
        /*001a*/ 	.short	(.L_32 - .L_31)
.L_31:
        /*001c*/ 	.word	0x00000000
        /*0020*/ 	.short	0x0000
        /*0022*/ 	.short	0x0000
        /*0024*/ 	.byte	0x00, 0xf0, 0x11, 0x00


	//----- nvinfo : EIATTR_SPARSE_MMA_MASK
	.align		4
.L_32:
        /*0028*/ 	.byte	0x03, 0x50
        /*002a*/ 	.short	0x0000


	//----- nvinfo : EIATTR_MAXREG_COUNT
	.align		4
        /*002c*/ 	.byte	0x03, 0x1b
        /*002e*/ 	.short	0x00ff


	//----- nvinfo : EIATTR_EXTERNS
	.align		4
        /*0030*/ 	.byte	0x04, 0x0f
        /*0032*/ 	.short	(.L_34 - .L_33)


	//   ....[0]....
	.align		4
.L_33:
        /*0034*/ 	.word	index@(vprintf)


	//----- nvinfo : EIATTR_MERCURY_ISA_VERSION
	.align		4
.L_34:
        /*0038*/ 	.byte	0x03, 0x5f
        /*003a*/ 	.short	0x0101


	//----- nvinfo : EIATTR_VRC_CTA_INIT_COUNT
	.align		4
        /*003c*/ 	.byte	0x02, 0x4a
	.zero		1
	.zero		1


	//----- nvinfo : EIATTR_SYSCALL_OFFSETS
	.align		4
        /*0040*/ 	.byte	0x04, 0x46
        /*0042*/ 	.short	(.L_36 - .L_35)


	//   ....[0]....
.L_35:
        /*0044*/ 	.word	0x00000760


	//----- nvinfo : EIATTR_EXIT_INSTR_OFFSETS
	.align		4
.L_36:
        /*0048*/ 	.byte	0x04, 0x1c
        /*004a*/ 	.short	(.L_38 - .L_37)


	//   ....[0]....
.L_37:
        /*004c*/ 	.word	0x00000770


	//----- nvinfo : EIATTR_CBANK_PARAM_SIZE
	.align		4
.L_38:
        /*0050*/ 	.byte	0x03, 0x19
        /*0052*/ 	.short	0x0010


	//----- nvinfo : EIATTR_PARAM_CBANK
	.align		4
        /*0054*/ 	.byte	0x04, 0x0a
        /*0056*/ 	.short	(.L_40 - .L_39)
	.align		4
.L_39:
        /*0058*/ 	.word	index@(.nv.constant0._Z14population_deviPc)
        /*005c*/ 	.short	0x0380
        /*005e*/ 	.short	0x0010


	//----- nvinfo : EIATTR_SW_WAR
	.align		4
.L_40:
        /*0060*/ 	.byte	0x04, 0x36
        /*0062*/ 	.short	(.L_42 - .L_41)
.L_41:
        /*0064*/ 	.word	0x00000008
.L_42:


//--------------------- .nv.callgraph             --------------------------
	.section	.nv.callgraph,"",@"SHT_CUDA_CALLGRAPH"
	.align	4
	.sectionentsize	8
	.align		4
        /*0000*/ 	.word	0x00000000
	.align		4
        /*0004*/ 	.word	0xffffffff
	.align		4
        /*0008*/ 	.word	index@(_Z14population_deviPc)
	.align		4
        /*000c*/ 	.word	index@(vprintf)
	.align		4
        /*0010*/ 	.word	0x00000000
	.align		4
        /*0014*/ 	.word	0xfffffffe
	.align		4
        /*0018*/ 	.word	0x00000000
	.align		4
        /*001c*/ 	.word	0xfffffffd
	.align		4
        /*0020*/ 	.word	0x00000000
	.align		4
        /*0024*/ 	.word	0xfffffffc


//--------------------- .nv.constant4             --------------------------
	.section	.nv.constant4,"a",@progbits
	.align	8
	.align		8
.nv.constant4:
        /*0000*/ 	.dword	$str$3
	.align		8
        /*0008*/ 	.dword	vprintf


//--------------------- .text._Z6life3dPcS_i      --------------------------
	.section	.text._Z6life3dPcS_i,"ax",@progbits
	.align	128
        .global         _Z6life3dPcS_i
        .type           _Z6life3dPcS_i,@function
        .size           _Z6life3dPcS_i,(.L_x_9 - _Z6life3dPcS_i)
        .other          _Z6life3dPcS_i,@"STO_CUDA_ENTRY STV_DEFAULT"
_Z6life3dPcS_i:
.text._Z6life3dPcS_i:
[----:B------:R-:W-:Y:S08]  /*0000*/  LDC R1, c[0x0][0x37c] ;  /* 0x0000df00ff017b82 */ /* 0x000ff00000000800 */
[----:B------:R-:W0:Y:S01]  /*0010*/  LDC R16, c[0x0][0x390] ;  /* 0x0000e400ff107b82 */ /* 0x000e220000000800 */
[----:B------:R-:W1:Y:S01]  /*0020*/  S2R R2, SR_CTAID.Y ;  /* 0x0000000000027919 */ /* 0x000e620000002600 */
[----:B------:R-:W2:Y:S01]  /*0030*/  LDCU.64 UR8, c[0x0][0x380] ;  /* 0x00007000ff0877ac */ /* 0x000ea20008000a00 */
[----:B------:R-:W3:Y:S01]  /*0040*/  S2R R29, SR_TID.X ;  /* 0x00000000001d7919 */ /* 0x000ee20000002100 */
[----:B------:R-:W4:Y:S04]  /*0050*/  LDCU.64 UR6, c[0x0][0x358] ;  /* 0x00006b00ff0677ac */ /* 0x000f280008000a00 */
[----:B------:R-:W5:Y:S01]  /*0060*/  S2UR UR4, SR_CTAID.Z ;  /* 0x00000000000479c3 */ /* 0x000f620000002700 */
[----:B0-----:R-:W-:-:S02]  /*0070*/  IABS R0, R16 ;  /* 0x0000001000007213 */ /* 0x001fc40000000000 */
[----:B------:R-:W-:Y:S02]  /*0080*/  LOP3.LUT R22, RZ, R16, RZ, 0x33, !PT ;  /* 0x00000010ff167212 */ /* 0x000fe400078e33ff */
[----:B------:R-:W0:Y:S01]  /*0090*/  I2F.RP R4, R0 ;  /* 0x0000000000047306 */ /* 0x000e220000209400 */
[--C-:B-1----:R-:W-:Y:S02]  /*00a0*/  IMAD.IADD R5, R2, 0x1, R16.reuse ;  /* 0x0000000102057824 */ /* 0x102fe400078e0210 */
[----:B---3--:R-:W-:Y:S02]  /*00b0*/  IMAD.IADD R3, R29, 0x1, R16 ;  /* 0x000000011d037824 */ /* 0x008fe400078e0210 */
[----:B------:R-:W-:Y:S02]  /*00c0*/  VIADD R6, R5, 0xffffffff ;  /* 0xffffffff05067836 */ /* 0x000fe40000000000 */
[C---:B------:R-:W-:Y:S01]  /*00d0*/  VIADD R7, R3.reuse, 0xffffffff ;  /* 0xffffffff03077836 */ /* 0x040fe20000000000 */
[----:B------:R-:W-:Y:S01]  /*00e0*/  IABS R17, R3 ;  /* 0x0000000300117213 */ /* 0x000fe20000000000 */
[----:B0-----:R-:W0:Y:S01]  /*00f0*/  MUFU.RCP R4, R4 ;  /* 0x0000000400047308 */ /* 0x001e220000001000 */
[----:B------:R-:W-:Y:S01]  /*0100*/  IABS R11, R6 ;  /* 0x00000006000b7213 */ /* 0x000fe20000000000 */
[----:B------:R-:W-:Y:S01]  /*0110*/  VIADD R18, R3, 0x1 ;  /* 0x0000000103127836 */ /* 0x000fe20000000000 */
[----:B------:R-:W-:-:S04]  /*0120*/  IABS R13, R7 ;  /* 0x00000007000d7213 */ /* 0x000fc80000000000 */
[----:B------:R-:W-:Y:S01]  /*0130*/  IABS R21, R18 ;  /* 0x0000001200157213 */ /* 0x000fe20000000000 */
[----:B0-----:R-:W-:Y:S02]  /*0140*/  VIADD R14, R4, 0xffffffe ;  /* 0x0ffffffe040e7836 */ /* 0x001fe40000000000 */
[----:B-----5:R-:W-:Y:S02]  /*0150*/  VIADD R4, R16, UR4 ;  /* 0x0000000410047c36 */ /* 0x020fe40008000000 */
[----:B------:R0:W1:Y:S02]  /*0160*/  F2I.FTZ.U32.TRUNC.NTZ R15, R14 ;  /* 0x0000000e000f7305 */ /* 0x000064000021f000 */
[----:B------:R-:W-:Y:S02]  /*0170*/  VIADD R19, R4, 0xffffffff ;  /* 0xffffffff04137836 */ /* 0x000fe40000000000 */
[----:B0-----:R-:W-:Y:S02]  /*0180*/  IMAD.MOV.U32 R14, RZ, RZ, RZ ;  /* 0x000000ffff0e7224 */ /* 0x001fe400078e00ff */
[----:B-1----:R-:W-:-:S04]  /*0190*/  IMAD.MOV R9, RZ, RZ, -R15 ;  /* 0x000000ffff097224 */ /* 0x002fc800078e0a0f */
[----:B------:R-:W-:-:S04]  /*01a0*/  IMAD R9, R9, R0, RZ ;  /* 0x0000000009097224 */ /* 0x000fc800078e02ff */
[----:B------:R-:W-:Y:S01]  /*01b0*/  IMAD.HI.U32 R14, R15, R9, R14 ;  /* 0x000000090f0e7227 */ /* 0x000fe200078e000e */
[----:B------:R-:W-:-:S05]  /*01c0*/  IABS R15, R19 ;  /* 0x00000013000f7213 */ /* 0x000fca0000000000 */
[----:B------:R-:W-:-:S04]  /*01d0*/  IMAD.HI.U32 R8, R14, R11, RZ ;  /* 0x0000000b0e087227 */ /* 0x000fc800078e00ff */
[----:B------:R-:W-:-:S04]  /*01e0*/  IMAD.HI.U32 R9, R14, R13, RZ ;  /* 0x0000000d0e097227 */ /* 0x000fc800078e00ff */
[----:B------:R-:W-:Y:S02]  /*01f0*/  IMAD.MOV R10, RZ, RZ, -R8 ;  /* 0x000000ffff0a7224 */ /* 0x000fe400078e0a08 */
[----:B------:R-:W-:Y:S02]  /*0200*/  IMAD.MOV R12, RZ, RZ, -R9 ;  /* 0x000000ffff0c7224 */ /* 0x000fe400078e0a09 */
[----:B------:R-:W-:Y:S02]  /*0210*/  IMAD R9, R0, R10, R11 ;  /* 0x0000000a00097224 */ /* 0x000fe400078e020b */
[----:B------:R-:W-:-:S03]  /*0220*/  IMAD.HI.U32 R8, R14, R15, RZ ;  /* 0x0000000f0e087227 */ /* 0x000fc600078e00ff */
[C---:B------:R-:W-:Y:S01]  /*0230*/  ISETP.GT.U32.AND P0, PT, R0.reuse, R9, PT ;  /* 0x000000090000720c */ /* 0x040fe20003f04070 */
[----:B------:R-:W-:Y:S02]  /*0240*/  IMAD.MOV R8, RZ, RZ, -R8 ;  /* 0x000000ffff087224 */ /* 0x000fe400078e0a08 */
[C---:B------:R-:W-:Y:S02]  /*0250*/  IMAD R11, R0.reuse, R12, R13 ;  /* 0x0000000c000b7224 */ /* 0x040fe400078e020d */
[----:B------:R-:W-:Y:S01]  /*0260*/  IMAD R13, R0, R8, R15 ;  /* 0x00000008000d7224 */ /* 0x000fe200078e020f */
[----:B------:R-:W-:Y:S01]  /*0270*/  IABS R15, R5 ;  /* 0x00000005000f7213 */ /* 0x000fe20000000000 */
[----:B------:R-:W-:Y:S01]  /*0280*/  IMAD.HI.U32 R8, R14, R17, RZ ;  /* 0x000000110e087227 */ /* 0x000fe200078e00ff */
[C---:B------:R-:W-:Y:S02]  /*0290*/  ISETP.GT.U32.AND P1, PT, R0.reuse, R11, PT ;  /* 0x0000000b0000720c */ /* 0x040fe40003f24070 */
[----:B------:R-:W-:Y:S01]  /*02a0*/  ISETP.GT.U32.AND P3, PT, R0, R13, PT ;  /* 0x0000000d0000720c */ /* 0x000fe20003f64070 */
[----:B------:R-:W-:-:S04]  /*02b0*/  IMAD.HI.U32 R10, R14, R21, RZ ;  /* 0x000000150e0a7227 */ /* 0x000fc800078e00ff */
[----:B------:R-:W-:Y:S02]  /*02c0*/  IMAD.MOV R8, RZ, RZ, -R8 ;  /* 0x000000ffff087224 */ /* 0x000fe400078e0a08 */
[----:B------:R-:W-:Y:S02]  /*02d0*/  @!P0 IMAD.IADD R9, R9, 0x1, -R0 ;  /* 0x0000000109098824 */ /* 0x000fe400078e0a00 */
[----:B------:R-:W-:Y:S02]  /*02e0*/  IMAD.MOV R10, RZ, RZ, -R10 ;  /* 0x000000ffff0a7224 */ /* 0x000fe400078e0a0a */
[C---:B------:R-:W-:Y:S01]  /*02f0*/  IMAD R17, R0.reuse, R8, R17 ;  /* 0x0000000800117224 */ /* 0x040fe200078e0211 */
[----:B------:R-:W-:Y:S01]  /*0300*/  ISETP.GT.U32.AND P0, PT, R0, R9, PT ;  /* 0x000000090000720c */ /* 0x000fe20003f04070 */
[----:B------:R-:W-:-:S03]  /*0310*/  IMAD.HI.U32 R8, R14, R15, RZ ;  /* 0x0000000f0e087227 */ /* 0x000fc600078e00ff */
[C---:B------:R-:W-:Y:S01]  /*0320*/  ISETP.GT.U32.AND P2, PT, R0.reuse, R17, PT ;  /* 0x000000110000720c */ /* 0x040fe20003f44070 */
[C---:B------:R-:W-:Y:S02]  /*0330*/  IMAD R21, R0.reuse, R10, R21 ;  /* 0x0000000a00157224 */ /* 0x040fe400078e0215 */
[----:B------:R-:W-:Y:S01]  /*0340*/  @!P1 IMAD.IADD R11, R11, 0x1, -R0 ;  /* 0x000000010b0b9824 */ /* 0x000fe200078e0a00 */
[----:B------:R-:W-:Y:S01]  /*0350*/  ISETP.GE.AND P1, PT, R7, RZ, PT ;  /* 0x000000ff0700720c */ /* 0x000fe20003f26270 */
[----:B------:R-:W-:Y:S01]  /*0360*/  IMAD.MOV R8, RZ, RZ, -R8 ;  /* 0x000000ffff087224 */ /* 0x000fe200078e0a08 */
[C---:B------:R-:W-:Y:S01]  /*0370*/  ISETP.GT.U32.AND P5, PT, R0.reuse, R21, PT ;  /* 0x000000150000720c */ /* 0x040fe20003fa4070 */
[--C-:B------:R-:W-:Y:S01]  /*0380*/  @!P3 IMAD.IADD R13, R13, 0x1, -R0.reuse ;  /* 0x000000010d0db824 */ /* 0x100fe200078e0a00 */
[C---:B------:R-:W-:Y:S01]  /*0390*/  ISETP.GT.U32.AND P6, PT, R0.reuse, R11, PT ;  /* 0x0000000b0000720c */ /* 0x040fe20003fc4070 */
[----:B------:R-:W-:Y:S01]  /*03a0*/  IMAD R15, R0, R8, R15 ;  /* 0x00000008000f7224 */ /* 0x000fe200078e020f */
[----:B------:R-:W-:Y:S01]  /*03b0*/  ISETP.GE.AND P3, PT, R6, RZ, PT ;  /* 0x000000ff0600720c */ /* 0x000fe20003f66270 */
[--C-:B------:R-:W-:Y:S01]  /*03c0*/  @!P0 IMAD.IADD R9, R9, 0x1, -R0.reuse ;  /* 0x0000000109098824 */ /* 0x100fe200078e0a00 */
[C---:B------:R-:W-:Y:S01]  /*03d0*/  ISETP.GT.U32.AND P4, PT, R0.reuse, R13, PT ;  /* 0x0000000d0000720c */ /* 0x040fe20003f84070 */
[----:B------:R-:W-:Y:S01]  /*03e0*/  @!P2 IMAD.IADD R17, R17, 0x1, -R0 ;  /* 0x000000011111a824 */ /* 0x000fe200078e0a00 */
[----:B------:R-:W-:-:S02]  /*03f0*/  ISETP.GT.U32.AND P0, PT, R0, R15, PT ;  /* 0x0000000f0000720c */ /* 0x000fc40003f04070 */
[----:B------:R-:W-:-:S03]  /*0400*/  ISETP.GE.AND P2, PT, R19, RZ, PT ;  /* 0x000000ff1300720c */ /* 0x000fc60003f46270 */
[--C-:B------:R-:W-:Y:S02]  /*0410*/  @!P5 IMAD.IADD R21, R21, 0x1, -R0.reuse ;  /* 0x000000011515d824 */ /* 0x100fe400078e0a00 */
[--C-:B------:R-:W-:Y:S01]  /*0420*/  @!P6 IMAD.IADD R11, R11, 0x1, -R0.reuse ;  /* 0x000000010b0be824 */ /* 0x100fe200078e0a00 */
[C---:B------:R-:W-:Y:S01]  /*0430*/  ISETP.GT.U32.AND P6, PT, R0.reuse, R17, PT ;  /* 0x000000110000720c */ /* 0x040fe20003fc4070 */
[----:B------:R-:W-:Y:S01]  /*0440*/  @!P3 IMAD.MOV R9, RZ, RZ, -R9 ;  /* 0x000000ffff09b224 */ /* 0x000fe200078e0a09 */
[----:B------:R-:W-:Y:S01]  /*0450*/  ISETP.GT.U32.AND P5, PT, R0, R21, PT ;  /* 0x000000150000720c */ /* 0x000fe20003fa4070 */
[--C-:B------:R-:W-:Y:S01]  /*0460*/  @!P4 IMAD.IADD R13, R13, 0x1, -R0.reuse ;  /* 0x000000010d0dc824 */ /* 0x100fe200078e0a00 */
[----:B------:R-:W-:Y:S01]  /*0470*/  ISETP.GE.AND P3, PT, R3, RZ, PT ;  /* 0x000000ff0300720c */ /* 0x000fe20003f66270 */
[----:B------:R-:W-:Y:S01]  /*0480*/  @!P0 IMAD.IADD R15, R15, 0x1, -R0 ;  /* 0x000000010f0f8824 */ /* 0x000fe200078e0a00 */
[----:B------:R-:W-:Y:S01]  /*0490*/  ISETP.GE.AND P0, PT, R18, RZ, PT ;  /* 0x000000ff1200720c */ /* 0x000fe20003f06270 */
[----:B------:R-:W-:Y:S01]  /*04a0*/  @!P2 IMAD.MOV R13, RZ, RZ, -R13 ;  /* 0x000000ffff0da224 */ /* 0x000fe200078e0a0d */
[----:B------:R-:W-:Y:S01]  /*04b0*/  ISETP.GE.AND P4, PT, R5, RZ, PT ;  /* 0x000000ff0500720c */ /* 0x000fe20003f86270 */
[----:B------:R-:W-:Y:S01]  /*04c0*/  @!P1 IMAD.MOV R11, RZ, RZ, -R11 ;  /* 0x000000ffff0b9224 */ /* 0x000fe200078e0a0b */
[----:B------:R-:W-:-:S02]  /*04d0*/  ISETP.GT.U32.AND P2, PT, R0, R15, PT ;  /* 0x0000000f0000720c */ /* 0x000fc40003f44070 */
[----:B------:R-:W-:Y:S01]  /*04e0*/  ISETP.NE.AND P1, PT, R16, RZ, PT ;  /* 0x000000ff1000720c */ /* 0x000fe20003f25270 */
[--C-:B------:R-:W-:Y:S02]  /*04f0*/  @!P6 IMAD.IADD R17, R17, 0x1, -R0.reuse ;  /* 0x000000011111e824 */ /* 0x100fe400078e0a00 */
[--C-:B------:R-:W-:Y:S01]  /*0500*/  @!P5 IMAD.IADD R21, R21, 0x1, -R0.reuse ;  /* 0x000000011515d824 */ /* 0x100fe200078e0a00 */
[C---:B------:R-:W-:Y:S01]  /*0510*/  SEL R27, R22.reuse, R9, !P1 ;  /* 0x00000009161b7207 */ /* 0x040fe20004800000 */
[--C-:B------:R-:W-:Y:S01]  /*0520*/  IMAD.MOV.U32 R19, RZ, RZ, R17.reuse ;  /* 0x000000ffff137224 */ /* 0x100fe200078e0011 */
[C---:B------:R-:W-:Y:S01]  /*0530*/  SEL R18, R22.reuse, R13, !P1 ;  /* 0x0000000d16127207 */ /* 0x040fe20004800000 */
[----:B------:R-:W-:Y:S01]  /*0540*/  @!P3 IMAD.MOV R19, RZ, RZ, -R17 ;  /* 0x000000ffff13b224 */ /* 0x000fe200078e0a11 */
[----:B------:R-:W-:Y:S01]  /*0550*/  SEL R17, R22, R11, !P1 ;  /* 0x0000000b16117207 */ /* 0x000fe20004800000 */
[----:B------:R-:W-:Y:S02]  /*0560*/  @!P0 IMAD.MOV R21, RZ, RZ, -R21 ;  /* 0x000000ffff158224 */ /* 0x000fe400078e0a15 */
[-C--:B------:R-:W-:Y:S01]  /*0570*/  IMAD R3, R18, R16.reuse, R27 ;  /* 0x0000001012037224 */ /* 0x080fe200078e021b */
[C---:B------:R-:W-:Y:S01]  /*0580*/  SEL R19, R22.reuse, R19, !P1 ;  /* 0x0000001316137207 */ /* 0x040fe20004800000 */
[----:B------:R-:W-:Y:S01]  /*0590*/  @!P2 IMAD.IADD R15, R15, 0x1, -R0 ;  /* 0x000000010f0fa824 */ /* 0x000fe200078e0a00 */
[----:B------:R-:W-:Y:S01]  /*05a0*/  SEL R21, R22, R21, !P1 ;  /* 0x0000001516157207 */ /* 0x000fe20004800000 */
[----:B------:R-:W-:-:S02]  /*05b0*/  IMAD R6, R3, R16, R17 ;  /* 0x0000001003067224 */ /* 0x000fc400078e0211 */
[----:B------:R-:W-:Y:S02]  /*05c0*/  @!P4 IMAD.MOV R15, RZ, RZ, -R15 ;  /* 0x000000ffff0fc224 */ /* 0x000fe400078e0a0f */
[CC--:B------:R-:W-:Y:S01]  /*05d0*/  IMAD R7, R3.reuse, R16.reuse, R19 ;  /* 0x0000001003077224 */ /* 0x0c0fe200078e0213 */
[----:B--2---:R-:W-:Y:S01]  /*05e0*/  IADD3 R12, P0, PT, R6, UR8, RZ ;  /* 0x00000008060c7c10 */ /* 0x004fe2000ff1e0ff */
[-C--:B------:R-:W-:Y:S01]  /*05f0*/  IMAD R3, R3, R16.reuse, R21 ;  /* 0x0000001003037224 */ /* 0x080fe200078e0215 */
[----:B------:R-:W-:Y:S02]  /*0600*/  SEL R15, R22, R15, !P1 ;  /* 0x0000000f160f7207 */ /* 0x000fe40004800000 */
[----:B------:R-:W-:Y:S02]  /*0610*/  LEA.HI.X.SX32 R13, R6, UR9, 0x1, P0 ;  /* 0x00000009060d7c11 */ /* 0x000fe400080f0eff */
[----:B------:R-:W-:Y:S01]  /*0620*/  IADD3 R24, P2, PT, R7, UR8, RZ ;  /* 0x0000000807187c10 */ /* 0x000fe2000ff5e0ff */
[----:B------:R-:W-:Y:S01]  /*0630*/  IMAD R26, R18, R16, R15 ;  /* 0x00000010121a7224 */ /* 0x000fe200078e020f */
[----:B------:R-:W-:-:S02]  /*0640*/  IADD3 R10, P0, PT, R3, UR8, RZ ;  /* 0x00000008030a7c10 */ /* 0x000fc4000ff1e0ff */
[----:B------:R-:W-:Y:S01]  /*0650*/  LEA.HI.X.SX32 R25, R7, UR9, 0x1, P2 ;  /* 0x0000000907197c11 */ /* 0x000fe200090f0eff */
[----:B----4-:R-:W2:Y:S01]  /*0660*/  LDG.E.S8 R13, desc[UR6][R12.64] ;  /* 0x000000060c0d7981 */ /* 0x010ea2000c1e1300 */
[----:B------:R-:W-:Y:S01]  /*0670*/  LEA.HI.X.SX32 R11, R3, UR9, 0x1, P0 ;  /* 0x00000009030b7c11 */ /* 0x000fe200080f0eff */
[CC--:B------:R-:W-:Y:S02]  /*0680*/  IMAD R7, R26.reuse, R16.reuse, R17 ;  /* 0x000000101a077224 */ /* 0x0c0fe400078e0211 */
[----:B------:R-:W-:Y:S02]  /*0690*/  IMAD R20, R26, R16, R19 ;  /* 0x000000101a147224 */ /* 0x000fe400078e0213 */
[----:B------:R-:W2:Y:S01]  /*06a0*/  LDG.E.S8 R23, desc[UR6][R10.64] ;  /* 0x000000060a177981 */ /* 0x000ea2000c1e1300 */
[----:B------:R-:W-:-:S03]  /*06b0*/  IADD3 R8, P0, PT, R7, UR8, RZ ;  /* 0x0000000807087c10 */ /* 0x000fc6000ff1e0ff */
[----:B------:R0:W2:Y:S01]  /*06c0*/  LDG.E.S8 R12, desc[UR6][R24.64] ;  /* 0x00000006180c7981 */ /* 0x0000a2000c1e1300 */
[C---:B------:R-:W-:Y:S02]  /*06d0*/  IADD3 R6, P2, PT, R20.reuse, UR8, RZ ;  /* 0x0000000814067c10 */ /* 0x040fe4000ff5e0ff */
[----:B------:R-:W-:Y:S02]  /*06e0*/  LEA.HI.X.SX32 R9, R7, UR9, 0x1, P0 ;  /* 0x0000000907097c11 */ /* 0x000fe400080f0eff */
[----:B------:R-:W-:-:S03]  /*06f0*/  LEA.HI.X.SX32 R7, R20, UR9, 0x1, P2 ;  /* 0x0000000914077c11 */ /* 0x000fc600090f0eff */
[----:B------:R-:W3:Y:S04]  /*0700*/  LDG.E.S8 R20, desc[UR6][R8.64] ;  /* 0x0000000608147981 */ /* 0x000ee8000c1e1300 */
[----:B------:R1:W3:Y:S01]  /*0710*/  LDG.E.S8 R3, desc[UR6][R6.64] ;  /* 0x0000000606037981 */ /* 0x0002e2000c1e1300 */
[----:B------:R-:W-:Y:S02]  /*0720*/  VIADD R28, R5, 0x1 ;  /* 0x00000001051c7836 */ /* 0x000fe40000000000 */
[----:B0-----:R-:W-:Y:S01]  /*0730*/  VIADD R24, R4, 0x1 ;  /* 0x0000000104187836 */ /* 0x001fe20000000000 */
[----:B------:R-:W-:Y:S02]  /*0740*/  IABS R11, R4 ;  /* 0x00000004000b7213 */ /* 0x000fe40000000000 */
[----:B-1----:R-:W-:-:S02]  /*0750*/  IABS R7, R28 ;  /* 0x0000001c00077213 */ /* 0x002fc40000000000 */
[----:B------:R-:W-:-:S03]  /*0760*/  IABS R9, R24 ;  /* 0x0000001800097213 */ /* 0x000fc60000000000 */
[----:B------:R-:W-:-:S04]  /*0770*/  IMAD.HI.U32 R5, R14, R7, RZ ;  /* 0x000000070e057227 */ /* 0x000fc800078e00ff */
[----:B------:R-:W-:-:S04]  /*0780*/  IMAD.HI.U32 R6, R14, R11, RZ ;  /* 0x0000000b0e067227 */ /* 0x000fc800078e00ff */
[----:B------:R-:W-:Y:S02]  /*0790*/  IMAD.MOV R5, RZ, RZ, -R5 ;  /* 0x000000ffff057224 */ /* 0x000fe400078e0a05 */
[----:B------:R-:W-:-:S04]  /*07a0*/  IMAD.HI.U32 R14, R14, R9, RZ ;  /* 0x000000090e0e7227 */ /* 0x000fc800078e00ff */
[C---:B------:R-:W-:Y:S02]  /*07b0*/  IMAD R5, R0.reuse, R5, R7 ;  /* 0x0000000500057224 */ /* 0x040fe400078e0207 */
[----:B------:R-:W-:Y:S02]  /*07c0*/  IMAD.MOV R14, RZ, RZ, -R14 ;  /* 0x000000ffff0e7224 */ /* 0x000fe400078e0a0e */
[----:B------:R-:W-:Y:S01]  /*07d0*/  IMAD.MOV R6, RZ, RZ, -R6 ;  /* 0x000000ffff067224 */ /* 0x000fe200078e0a06 */
[C---:B------:R-:W-:Y:S01]  /*07e0*/  ISETP.GT.U32.AND P0, PT, R0.reuse, R5, PT ;  /* 0x000000050000720c */ /* 0x040fe20003f04070 */
[C---:B------:R-:W-:Y:S02]  /*07f0*/  IMAD R9, R0.reuse, R14, R9 ;  /* 0x0000000e00097224 */ /* 0x040fe400078e0209 */
[----:B------:R-:W-:-:S03]  /*0800*/  IMAD R11, R0, R6, R11 ;  /* 0x00000006000b7224 */ /* 0x000fc600078e020b */
[C---:B------:R-:W-:Y:S02]  /*0810*/  ISETP.GT.U32.AND P3, PT, R0.reuse, R9, PT ;  /* 0x000000090000720c */ /* 0x040fe40003f64070 */
[----:B------:R-:W-:-:S05]  /*0820*/  ISETP.GT.U32.AND P2, PT, R0, R11, PT ;  /* 0x0000000b0000720c */ /* 0x000fca0003f44070 */
[----:B------:R-:W-:-:S05]  /*0830*/  @!P0 IMAD.IADD R5, R5, 0x1, -R0 ;  /* 0x0000000105058824 */ /* 0x000fca00078e0a00 */
[----:B------:R-:W-:Y:S01]  /*0840*/  ISETP.GT.U32.AND P0, PT, R0, R5, PT ;  /* 0x000000050000720c */ /* 0x000fe20003f04070 */
[--C-:B------:R-:W-:Y:S02]  /*0850*/  @!P3 IMAD.IADD R9, R9, 0x1, -R0.reuse ;  /* 0x000000010909b824 */ /* 0x100fe400078e0a00 */
[----:B------:R-:W-:Y:S01]  /*0860*/  @!P2 IMAD.IADD R11, R11, 0x1, -R0 ;  /* 0x000000010b0ba824 */ /* 0x000fe200078e0a00 */
[----:B------:R-:W-:Y:S02]  /*0870*/  ISETP.GE.AND P2, PT, R28, RZ, PT ;  /* 0x000000ff1c00720c */ /* 0x000fe40003f46270 */
[----:B------:R-:W-:Y:S02]  /*0880*/  ISETP.GT.U32.AND P5, PT, R0, R9, PT ;  /* 0x000000090000720c */ /* 0x000fe40003fa4070 */
[----:B------:R-:W-:Y:S02]  /*0890*/  ISETP.GE.AND P6, PT, R24, RZ, PT ;  /* 0x000000ff1800720c */ /* 0x000fe40003fc6270 */
[----:B------:R-:W-:-:S02]  /*08a0*/  ISETP.GT.U32.AND P3, PT, R0, R11, PT ;  /* 0x0000000b0000720c */ /* 0x000fc40003f64070 */
[----:B------:R-:W-:Y:S01]  /*08b0*/  ISETP.GE.AND P4, PT, R4, RZ, PT ;  /* 0x000000ff0400720c */ /* 0x000fe20003f86270 */
[----:B------:R-:W-:-:S04]  /*08c0*/  @!P0 IMAD.IADD R5, R5, 0x1, -R0 ;  /* 0x0000000105058824 */ /* 0x000fc800078e0a00 */
[----:B------:R-:W-:Y:S02]  /*08d0*/  @!P2 IMAD.MOV R5, RZ, RZ, -R5 ;  /* 0x000000ffff05a224 */ /* 0x000fe400078e0a05 */
[----:B------:R-:W-:-:S03]  /*08e0*/  @!P5 IMAD.IADD R9, R9, 0x1, -R0 ;  /* 0x000000010909d824 */ /* 0x000fc600078e0a00 */
[----:B------:R-:W-:Y:S01]  /*08f0*/  SEL R25, R22, R5, !P1 ;  /* 0x0000000516197207 */ /* 0x000fe20004800000 */
[----:B------:R-:W-:Y:S02]  /*0900*/  @!P6 IMAD.MOV R9, RZ, RZ, -R9 ;  /* 0x000000ffff09e224 */ /* 0x000fe400078e0a09 */
[----:B------:R-:W-:Y:S02]  /*0910*/  @!P3 IMAD.IADD R11, R11, 0x1, -R0 ;  /* 0x000000010b0bb824 */ /* 0x000fe400078e0a00 */
[-C--:B------:R-:W-:Y:S01]  /*0920*/  IMAD R26, R26, R16.reuse, R21 ;  /* 0x000000101a1a7224 */ /* 0x080fe200078e0215 */
[----:B------:R-:W-:Y:S01]  /*0930*/  SEL R0, R22, R9, !P1 ;  /* 0x0000000916007207 */ /* 0x000fe20004800000 */
[----:B------:R-:W-:Y:S02]  /*0940*/  @!P4 IMAD.MOV R11, RZ, RZ, -R11 ;  /* 0x000000ffff0bc224 */ /* 0x000fe400078e0a0b */
[----:B------:R-:W-:Y:S01]  /*0950*/  IMAD R9, R18, R16, R25 ;  /* 0x0000001012097224 */ /* 0x000fe200078e0219 */
[----:B------:R-:W-:-:S02]  /*0960*/  IADD3 R10, P0, PT, R26, UR8, RZ ;  /* 0x000000081a0a7c10 */ /* 0x000fc4000ff1e0ff */
[----:B------:R-:W-:Y:S01]  /*0970*/  SEL R6, R22, R11, !P1 ;  /* 0x0000000b16067207 */ /* 0x000fe20004800000 */
[CC--:B------:R-:W-:Y:S01]  /*0980*/  IMAD R4, R9.reuse, R16.reuse, R19 ;  /* 0x0000001009047224 */ /* 0x0c0fe200078e0213 */
[----:B------:R-:W-:Y:S01]  /*0990*/  LEA.HI.X.SX32 R11, R26, UR9, 0x1, P0 ;  /* 0x000000091a0b7c11 */ /* 0x000fe200080f0eff */
[CC--:B------:R-:W-:Y:S02]  /*09a0*/  IMAD R8, R9.reuse, R16.reuse, R17 ;  /* 0x0000001009087224 */ /* 0x0c0fe400078e0211 */
[-CC-:B------:R-:W-:Y:S01]  /*09b0*/  IMAD R22, R6, R16.reuse, R27.reuse ;  /* 0x0000001006167224 */ /* 0x180fe200078e021b */
[----:B------:R-:W-:Y:S01]  /*09c0*/  IADD3 R14, P0, PT, R4, UR8, RZ ;  /* 0x00000008040e7c10 */ /* 0x000fe2000ff1e0ff */
[-C--:B------:R-:W-:Y:S02]  /*09d0*/  IMAD R5, R0, R16.reuse, R27 ;  /* 0x0000001000057224 */ /* 0x080fe400078e021b */
[-CC-:B------:R-:W-:Y:S02]  /*09e0*/  IMAD R7, R6, R16.reuse, R15.reuse ;  /* 0x0000001006077224 */ /* 0x180fe400078e020f */
[-C--:B------:R-:W-:Y:S01]  /*09f0*/  IMAD R18, R0, R16.reuse, R15 ;  /* 0x0000001000127224 */ /* 0x080fe200078e020f */
[----:B------:R-:W-:Y:S01]  /*0a00*/  LEA.HI.X.SX32 R15, R4, UR9, 0x1, P0 ;  /* 0x00000009040f7c11 */ /* 0x000fe200080f0eff */
[-C--:B------:R-:W-:Y:S01]  /*0a10*/  IMAD R27, R0, R16.reuse, R25 ;  /* 0x00000010001b7224 */ /* 0x080fe200078e0219 */
[----:B------:R-:W-:Y:S01]  /*0a20*/  IADD3 R24, P1, PT, R8, UR8, RZ ;  /* 0x0000000808187c10 */ /* 0x000fe2000ff3e0ff */
[----:B------:R0:W4:Y:S01]  /*0a30*/  LDG.E.S8 R0, desc[UR6][R10.64] ;  /* 0x000000060a007981 */ /* 0x000122000c1e1300 */
[----:B------:R-:W-:-:S02]  /*0a40*/  IMAD R9, R9, R16, R21 ;  /* 0x0000001009097224 */ /* 0x000fc400078e0215 */
[-C--:B------:R-:W-:Y:S01]  /*0a50*/  IMAD R6, R6, R16.reuse, R25 ;  /* 0x0000001006067224 */ /* 0x080fe200078e0219 */
[----:B------:R-:W-:Y:S01]  /*0a60*/  LEA.HI.X.SX32 R25, R8, UR9, 0x1, P1 ;  /* 0x0000000908197c11 */ /* 0x000fe200088f0eff */
[----:B------:R1:W5:Y:S01]  /*0a70*/  LDG.E.S8 R26, desc[UR6][R14.64] ;  /* 0x000000060e1a7981 */ /* 0x000362000c1e1300 */
[CC--:B0-----:R-:W-:Y:S01]  /*0a80*/  IMAD R10, R22.reuse, R16.reuse, R17 ;  /* 0x00000010160a7224 */ /* 0x0c1fe200078e0211 */
[C---:B------:R-:W-:Y:S01]  /*0a90*/  IADD3 R8, P0, PT, R9.reuse, UR8, RZ ;  /* 0x0000000809087c10 */ /* 0x040fe2000ff1e0ff */
[-C--:B------:R-:W-:Y:S01]  /*0aa0*/  IMAD R11, R22, R16.reuse, R19 ;  /* 0x00000010160b7224 */ /* 0x080fe200078e0213 */
[----:B------:R-:W4:Y:S02]  /*0ab0*/  LDG.E.S8 R4, desc[UR6][R24.64] ;  /* 0x0000000618047981 */ /* 0x000f24000c1e1300 */
[----:B-1----:R-:W-:Y:S01]  /*0ac0*/  IADD3 R14, P1, PT, R10, UR8, RZ ;  /* 0x000000080a0e7c10 */ /* 0x002fe2000ff3e0ff */
[----:B------:R-:W-:Y:S01]  /*0ad0*/  IMAD R22, R22, R16, R21 ;  /* 0x0000001016167224 */ /* 0x000fe200078e0215 */
[----:B------:R-:W-:-:S02]  /*0ae0*/  LEA.HI.X.SX32 R9, R9, UR9, 0x1, P0 ;  /* 0x0000000909097c11 */ /* 0x000fc400080f0eff */
[----:B------:R-:W-:Y:S02]  /*0af0*/  LEA.HI.X.SX32 R15, R10, UR9, 0x1, P1 ;  /* 0x000000090a0f7c11 */ /* 0x000fe400088f0eff */
[C---:B------:R-:W-:Y:S01]  /*0b00*/  IADD3 R10, P0, PT, R11.reuse, UR8, RZ ;  /* 0x000000080b0a7c10 */ /* 0x040fe2000ff1e0ff */
[----:B------:R0:W5:Y:S03]  /*0b10*/  LDG.E.S8 R25, desc[UR6][R8.64] ;  /* 0x0000000608197981 */ /* 0x000166000c1e1300 */
[----:B------:R-:W-:Y:S01]  /*0b20*/  LEA.HI.X.SX32 R11, R11, UR9, 0x1, P0 ;  /* 0x000000090b0b7c11 */ /* 0x000fe200080f0eff */
[----:B------:R1:W5:Y:S01]  /*0b30*/  LDG.E.S8 R24, desc[UR6][R14.64] ;  /* 0x000000060e187981 */ /* 0x000362000c1e1300 */
[----:B0-----:R-:W-:-:S04]  /*0b40*/  IADD3 R8, P0, PT, R22, UR8, RZ ;  /* 0x0000000816087c10 */ /* 0x001fc8000ff1e0ff */
[----:B------:R-:W-:-:S05]  /*0b50*/  LEA.HI.X.SX32 R9, R22, UR9, 0x1, P0 ;  /* 0x0000000916097c11 */ /* 0x000fca00080f0eff */
[----:B------:R-:W5:Y:S01]  /*0b60*/  LDG.E.S8 R22, desc[UR6][R8.64] ;  /* 0x0000000608167981 */ /* 0x000f62000c1e1300 */
[----:B------:R-:W-:Y:S01]  /*0b70*/  IMAD R2, R16, UR4, R2 ;  /* 0x0000000410027c24 */ /* 0x000fe2000f8e0202 */
[----:B------:R-:W0:Y:S03]  /*0b80*/  LDCU.64 UR4, c[0x0][0x388] ;  /* 0x00007100ff0477ac */ /* 0x000e260008000a00 */
[-C--:B------:R-:W-:Y:S01]  /*0b90*/  IMAD R2, R2, R16.reuse, R29 ;  /* 0x0000001002027224 */ /* 0x080fe200078e021d */
[----:B--2---:R-:W-:Y:S01]  /*0ba0*/  IADD3 R28, PT, PT, R23, R13, R12 ;  /* 0x0000000d171c7210 */ /* 0x004fe20007ffe00c */
[CC--:B------:R-:W-:Y:S01]  /*0bb0*/  IMAD R13, R7.reuse, R16.reuse, R17 ;  /* 0x00000010070d7224 */ /* 0x0c0fe200078e0211 */
[----:B------:R2:W5:Y:S01]  /*0bc0*/  LDG.E.S8 R23, desc[UR6][R10.64] ;  /* 0x000000060a177981 */ /* 0x000562000c1e1300 */
[----:B------:R-:W-:-:S03]  /*0bd0*/  IMAD R7, R7, R16, R21 ;  /* 0x0000001007077224 */ /* 0x000fc600078e0215 */
[----:B------:R-:W-:Y:S02]  /*0be0*/  IADD3 R12, P1, PT, R13, UR8, RZ ;  /* 0x000000080d0c7c10 */ /* 0x000fe4000ff3e0ff */
[----:B-1----:R-:W-:Y:S02]  /*0bf0*/  IADD3 R14, P0, PT, R7, UR8, RZ ;  /* 0x00000008070e7c10 */ /* 0x002fe4000ff1e0ff */
[----:B------:R-:W-:Y:S02]  /*0c00*/  LEA.HI.X.SX32 R13, R13, UR9, 0x1, P1 ;  /* 0x000000090d0d7c11 */ /* 0x000fe400088f0eff */
[----:B---3--:R-:W-:Y:S01]  /*0c10*/  IADD3 R3, PT, PT, R3, R28, R20 ;  /* 0x0000001c03037210 */ /* 0x008fe20007ffe014 */
[CC--:B------:R-:W-:Y:S01]  /*0c20*/  IMAD R20, R6.reuse, R16.reuse, R17 ;  /* 0x0000001006147224 */ /* 0x0c0fe200078e0211 */
[----:B------:R-:W-:Y:S01]  /*0c30*/  LEA.HI.X.SX32 R15, R7, UR9, 0x1, P0 ;  /* 0x00000009070f7c11 */ /* 0x000fe200080f0eff */
[CC--:B------:R-:W-:Y:S01]  /*0c40*/  IMAD R7, R6.reuse, R16.reuse, R19 ;  /* 0x0000001006077224 */ /* 0x0c0fe200078e0213 */
[----:B------:R-:W3:Y:S01]  /*0c50*/  LDG.E.S8 R13, desc[UR6][R12.64] ;  /* 0x000000060c0d7981 */ /* 0x000ee2000c1e1300 */
[----:B------:R-:W-:Y:S01]  /*0c60*/  IMAD R6, R6, R16, R21 ;  /* 0x0000001006067224 */ /* 0x000fe200078e0215 */
[----:B--2---:R-:W-:-:S02]  /*0c70*/  IADD3 R10, P1, PT, R20, UR8, RZ ;  /* 0x00000008140a7c10 */ /* 0x004fc4000ff3e0ff */
[----:B------:R1:W2:Y:S02]  /*0c80*/  LDG.E.S8 R12, desc[UR6][R14.64] ;  /* 0x000000060e0c7981 */ /* 0x0002a4000c1e1300 */
[----:B------:R-:W-:Y:S02]  /*0c90*/  LEA.HI.X.SX32 R11, R20, UR9, 0x1, P1 ;  /* 0x00000009140b7c11 */ /* 0x000fe400088f0eff */
[C---:B------:R-:W-:Y:S02]  /*0ca0*/  IADD3 R8, P1, PT, R6.reuse, UR8, RZ ;  /* 0x0000000806087c10 */ /* 0x040fe4000ff3e0ff */
[----:B-1----:R-:W-:Y:S01]  /*0cb0*/  IADD3 R14, P0, PT, R7, UR8, RZ ;  /* 0x00000008070e7c10 */ /* 0x002fe2000ff1e0ff */
[-C--:B------:R-:W-:Y:S01]  /*0cc0*/  IMAD R20, R5, R16.reuse, R19 ;  /* 0x0000001005147224 */ /* 0x080fe200078e0213 */
[----:B------:R-:W2:Y:S02]  /*0cd0*/  LDG.E.S8 R11, desc[UR6][R10.64] ;  /* 0x000000060a0b7981 */ /* 0x000ea4000c1e1300 */
[----:B------:R-:W-:Y:S01]  /*0ce0*/  LEA.HI.X.SX32 R15, R7, UR9, 0x1, P0 ;  /* 0x00000009070f7c11 */ /* 0x000fe200080f0eff */
[----:B------:R-:W-:Y:S01]  /*0cf0*/  IMAD R7, R5, R16, R17 ;  /* 0x0000001005077224 */ /* 0x000fe200078e0211 */
[----:B------:R-:W-:-:S04]  /*0d00*/  LEA.HI.X.SX32 R9, R6, UR9, 0x1, P1 ;  /* 0x0000000906097c11 */ /* 0x000fc800088f0eff */
[C---:B------:R-:W-:Y:S02]  /*0d10*/  IADD3 R6, P0, PT, R7.reuse, UR8, RZ ;  /* 0x0000000807067c10 */ /* 0x040fe4000ff1e0ff */
[----:B------:R-:W2:Y:S02]  /*0d20*/  LDG.E.S8 R9, desc[UR6][R8.64] ;  /* 0x0000000608097981 */ /* 0x000ea4000c1e1300 */
[----:B------:R-:W-:Y:S01]  /*0d30*/  LEA.HI.X.SX32 R7, R7, UR9, 0x1, P0 ;  /* 0x0000000907077c11 */ /* 0x000fe200080f0eff */
[----:B------:R-:W-:Y:S01]  /*0d40*/  IMAD R5, R5, R16, R21 ;  /* 0x0000001005057224 */ /* 0x000fe200078e0215 */
[----:B------:R-:W2:Y:S04]  /*0d50*/  LDG.E.S8 R10, desc[UR6][R14.64] ;  /* 0x000000060e0a7981 */ /* 0x000ea8000c1e1300 */
[----:B------:R1:W2:Y:S02]  /*0d60*/  LDG.E.S8 R8, desc[UR6][R6.64] ;  /* 0x0000000606087981 */ /* 0x0002a4000c1e1300 */
[----:B-1----:R-:W-:-:S04]  /*0d70*/  IADD3 R6, P0, PT, R20, UR8, RZ ;  /* 0x0000000814067c10 */ /* 0x002fc8000ff1e0ff */
[----:B------:R-:W-:Y:S02]  /*0d80*/  LEA.HI.X.SX32 R7, R20, UR9, 0x1, P0 ;  /* 0x0000000914077c11 */ /* 0x000fe400080f0eff */
[----:B------:R-:W-:-:S04]  /*0d90*/  IADD3 R14, P0, PT, R5, UR8, RZ ;  /* 0x00000008050e7c10 */ /* 0x000fc8000ff1e0ff */
[----:B------:R-:W-:Y:S01]  /*0da0*/  LEA.HI.X.SX32 R15, R5, UR9, 0x1, P0 ;  /* 0x00000009050f7c11 */ /* 0x000fe200080f0eff */
[CC--:B------:R-:W-:Y:S01]  /*0db0*/  IMAD R5, R18.reuse, R16.reuse, R17 ;  /* 0x0000001012057224 */ /* 0x0c0fe200078e0211 */
[----:B------:R-:W2:Y:S01]  /*0dc0*/  LDG.E.S8 R7, desc[UR6][R6.64] ;  /* 0x0000000606077981 */ /* 0x000ea2000c1e1300 */
[CC--:B------:R-:W-:Y:S02]  /*0dd0*/  IMAD R20, R18.reuse, R16.reuse, R19 ;  /* 0x0000001012147224 */ /* 0x0c0fe400078e0213 */
[-C--:B------:R-:W-:Y:S01]  /*0de0*/  IMAD R17, R27, R16.reuse, R17 ;  /* 0x000000101b117224 */ /* 0x080fe200078e0211 */
[----:B------:R1:W2:Y:S01]  /*0df0*/  LDG.E.S8 R6, desc[UR6][R14.64] ;  /* 0x000000060e067981 */ /* 0x0002a2000c1e1300 */
[----:B------:R-:W-:Y:S01]  /*0e00*/  IMAD R18, R18, R16, R21 ;  /* 0x0000001012127224 */ /* 0x000fe200078e0215 */
[----:B-1----:R-:W-:-:S04]  /*0e10*/  IADD3 R14, P0, PT, R5, UR8, RZ ;  /* 0x00000008050e7c10 */ /* 0x002fc8000ff1e0ff */
[----:B------:R-:W-:Y:S02]  /*0e20*/  LEA.HI.X.SX32 R15, R5, UR9, 0x1, P0 ;  /* 0x00000009050f7c11 */ /* 0x000fe400080f0eff */
[C---:B------:R-:W-:Y:S01]  /*0e30*/  IADD3 R28, P0, PT, R20.reuse, UR8, RZ ;  /* 0x00000008141c7c10 */ /* 0x040fe2000ff1e0ff */
[CC--:B------:R-:W-:Y:S02]  /*0e40*/  IMAD R19, R27.reuse, R16.reuse, R19 ;  /* 0x000000101b137224 */ /* 0x0c0fe400078e0213 */
[----:B------:R1:W2:Y:S01]  /*0e50*/  LDG.E.S8 R5, desc[UR6][R14.64] ;  /* 0x000000060e057981 */ /* 0x0002a2000c1e1300 */
[----:B------:R-:W-:Y:S01]  /*0e60*/  LEA.HI.X.SX32 R29, R20, UR9, 0x1, P0 ;  /* 0x00000009141d7c11 */ /* 0x000fe200080f0eff */
[----:B------:R-:W-:Y:S01]  /*0e70*/  IMAD R21, R27, R16, R21 ;  /* 0x000000101b157224 */ /* 0x000fe200078e0215 */
[----:B------:R-:W-:-:S03]  /*0e80*/  IADD3 R16, P1, PT, R17, UR8, RZ ;  /* 0x0000000811107c10 */ /* 0x000fc6000ff3e0ff */
[----:B------:R0:W2:Y:S01]  /*0e90*/  LDG.E.S8 R28, desc[UR6][R28.64] ;  /* 0x000000061c1c7981 */ /* 0x0000a2000c1e1300 */
[C---:B-1----:R-:W-:Y:S02]  /*0ea0*/  IADD3 R14, P0, PT, R18.reuse, UR8, RZ ;  /* 0x00000008120e7c10 */ /* 0x042fe4000ff1e0ff */
[----:B------:R-:W-:Y:S02]  /*0eb0*/  LEA.HI.X.SX32 R17, R17, UR9, 0x1, P1 ;  /* 0x0000000911117c11 */ /* 0x000fe400088f0eff */
[----:B------:R-:W-:Y:S02]  /*0ec0*/  LEA.HI.X.SX32 R15, R18, UR9, 0x1, P0 ;  /* 0x00000009120f7c11 */ /* 0x000fe400080f0eff */
[C---:B------:R-:W-:Y:S01]  /*0ed0*/  IADD3 R18, P0, PT, R19.reuse, UR8, RZ ;  /* 0x0000000813127c10 */ /* 0x040fe2000ff1e0ff */
[----:B------:R1:W2:Y:S01]  /*0ee0*/  LDG.E.S8 R27, desc[UR6][R16.64] ;  /* 0x00000006101b7981 */ /* 0x0002a2000c1e1300 */
[----:B0-----:R-:W-:Y:S02]  /*0ef0*/  SHF.R.S32.HI R29, RZ, 0x1f, R2 ;  /* 0x0000001fff1d7819 */ /* 0x001fe40000011402 */
[----:B------:R-:W-:Y:S01]  /*0f00*/  LEA.HI.X.SX32 R19, R19, UR9, 0x1, P0 ;  /* 0x0000000913137c11 */ /* 0x000fe200080f0eff */
[----:B------:R-:W2:Y:S01]  /*0f10*/  LDG.E.S8 R15, desc[UR6][R14.64] ;  /* 0x000000060e0f7981 */ /* 0x000ea2000c1e1300 */
[----:B------:R-:W-:-:S03]  /*0f20*/  IADD3 R20, P1, PT, R21, UR8, RZ ;  /* 0x0000000815147c10 */ /* 0x000fc6000ff3e0ff */
[----:B------:R-:W2:Y:S01]  /*0f30*/  LDG.E.S8 R18, desc[UR6][R18.64] ;  /* 0x0000000612127981 */ /* 0x000ea2000c1e1300 */
[----:B-1----:R-:W-:-:S04]  /*0f40*/  IADD3 R16, P0, PT, R2, UR8, RZ ;  /* 0x0000000802107c10 */ /* 0x002fc8000ff1e0ff */
[----:B------:R-:W-:Y:S02]  /*0f50*/  IADD3.X R17, PT, PT, R29, UR9, RZ, P0, !PT ;  /* 0x000000091d117c10 */ /* 0x000fe400087fe4ff */
[----:B------:R-:W-:-:S03]  /*0f60*/  LEA.HI.X.SX32 R21, R21, UR9, 0x1, P1 ;  /* 0x0000000915157c11 */ /* 0x000fc600088f0eff */
[----:B------:R-:W2:Y:S04]  /*0f70*/  LDG.E.U8 R14, desc[UR6][R16.64] ;  /* 0x00000006100e7981 */ /* 0x000ea8000c1e1100 */
[----:B------:R-:W2:Y:S01]  /*0f80*/  LDG.E.S8 R20, desc[UR6][R20.64] ;  /* 0x0000000614147981 */ /* 0x000ea2000c1e1300 */
[----:B----4-:R-:W-:-:S04]  /*0f90*/  IADD3 R0, PT, PT, R4, R3, R0 ;  /* 0x0000000304007210 */ /* 0x010fc80007ffe000 */
[----:B-----5:R-:W-:Y:S02]  /*0fa0*/  IADD3 R0, PT, PT, R25, R0, R26 ;  /* 0x0000000019007210 */ /* 0x020fe40007ffe01a */
[----:B------:R-:W-:-:S04]  /*0fb0*/  IADD3 R2, P4, PT, R2, UR4, RZ ;  /* 0x0000000402027c10 */ /* 0x000fc8000ff9e0ff */
[----:B------:R-:W-:Y:S02]  /*0fc0*/  IADD3.X R3, PT, PT, R29, UR5, RZ, P4, !PT ;  /* 0x000000051d037c10 */ /* 0x000fe4000a7fe4ff */
[----:B------:R-:W-:-:S04]  /*0fd0*/  IADD3 R23, PT, PT, R23, R0, R24 ;  /* 0x0000000017177210 */ /* 0x000fc80007ffe018 */
[----:B---3--:R-:W-:-:S04]  /*0fe0*/  IADD3 R13, PT, PT, R13, R23, R22 ;  /* 0x000000170d0d7210 */ /* 0x008fc80007ffe016 */
[----:B--2---:R-:W-:-:S04]  /*0ff0*/  IADD3 R11, PT, PT, R11, R13, R12 ;  /* 0x0000000d0b0b7210 */ /* 0x004fc80007ffe00c */
[----:B------:R-:W-:-:S04]  /*1000*/  IADD3 R9, PT, PT, R9, R11, R10 ;  /* 0x0000000b09097210 */ /* 0x000fc80007ffe00a */
[----:B------:R-:W-:-:S04]  /*1010*/  IADD3 R7, PT, PT, R7, R9, R8 ;  /* 0x0000000907077210 */ /* 0x000fc80007ffe008 */
[----:B------:R-:W-:-:S04]  /*1020*/  IADD3 R5, PT, PT, R5, R7, R6 ;  /* 0x0000000705057210 */ /* 0x000fc80007ffe006 */
[----:B------:R-:W-:-:S04]  /*1030*/  IADD3 R5, PT, PT, R15, R5, R28 ;  /* 0x000000050f057210 */ /* 0x000fc80007ffe01c */
[----:B------:R-:W-:Y:S02]  /*1040*/  IADD3 R5, PT, PT, R18, R5, R27 ;  /* 0x0000000512057210 */ /* 0x000fe40007ffe01b */
[C---:B------:R-:W-:Y:S02]  /*1050*/  ISETP.NE.AND P2, PT, R14.reuse, RZ, PT ;  /* 0x000000ff0e00720c */ /* 0x040fe40003f45270 */
[----:B------:R-:W-:Y:S01]  /*1060*/  ISETP.NE.AND P0, PT, R14, RZ, PT ;  /* 0x000000ff0e00720c */ /* 0x000fe20003f05270 */
[----:B------:R-:W-:-:S04]  /*1070*/  IMAD.IADD R5, R5, 0x1, R20 ;  /* 0x0000000105057824 */ /* 0x000fc800078e0214 */
[C---:B------:R-:W-:Y:S01]  /*1080*/  VIADD R0, R5.reuse, 0xfffffff8 ;  /* 0xfffffff805007836 */ /* 0x040fe20000000000 */
[----:B------:R-:W-:-:S04]  /*1090*/  ISETP.NE.AND P3, PT, R5, 0x6, PT ;  /* 0x000000060500780c */ /* 0x000fc80003f65270 */
[----:B------:R-:W-:Y:S02]  /*10a0*/  ISETP.GE.U32.AND P1, PT, R0, -0x3, PT ;  /* 0xfffffffd0000780c */ /* 0x000fe40003f26070 */
[----:B------:R-:W-:-:S04]  /*10b0*/  @!P2 SEL R14, R14, 0x1, P3 ;  /* 0x000000010e0ea807 */ /* 0x000fc80001800000 */
[----:B------:R-:W-:-:S05]  /*10c0*/  @P0 SEL R14, R14, RZ, P1 ;  /* 0x000000ff0e0e0207 */ /* 0x000fca0000800000 */
[----:B------:R-:W-:Y:S01]  /*10d0*/  STG.E.U8 desc[UR6][R2.64], R14 ;  /* 0x0000000e02007986 */ /* 0x000fe2000c101106 */
[----:B------:R-:W-:Y:S05]  /*10e0*/  EXIT ;  /* 0x000000000000794d */ /* 0x000fea0003800000 */
.L_x_0:
[----:B------:R-:W-:-:S00]  /*10f0*/  BRA `(.L_x_0) ;  /* 0xfffffffc00fc7947 */ /* 0x000fc0000383ffff */
[----:B------:R-:W-:-:S00]  /*1100*/  NOP ;  /* 0x0000000000007918 */ /* 0x000fc00000000000 */
[----:B------:R-:W-:-:S00]  /*1110*/  NOP ;  /* 0x0000000000007918 */ /* 0x000fc00000000000 */
[----:B------:R-:W-:-:S00]  /*1120*/  NOP ;  /* 0x0000000000007918 */ /* 0x000fc00000000000 */
[----:B------:R-:W-:-:S00]  /*1130*/  NOP ;  /* 0x0000000000007918 */ /* 0x000fc00000000000 */
[----:B------:R-:W-:-:S00]  /*1140*/  NOP ;  /* 0x0000000000007918 */ /* 0x000fc00000000000 */
[----:B------:R-:W-:-:S00]  /*1150*/  NOP ;  /* 0x0000000000007918 */ /* 0x000fc00000000000 */
[----:B------:R-:W-:-:S00]  /*1160*/  NOP ;  /* 0x0000000000007918 */ /* 0x000fc00000000000 */
[----:B------:R-:W-:-:S00]  /*1170*/  NOP ;  /* 0x0000000000007918 */ /* 0x000fc00000000000 */
.L_x_9:


//--------------------- .text._Z14population_deviPc --------------------------
	.section	.text._Z14population_deviPc,"ax",@progbits
	.align	128
        .global         _Z14population_deviPc
        .type           _Z14population_deviPc,@function
        .size           _Z14population_deviPc,(.L_x_10 - _Z14population_deviPc)
        .other          _Z14population_deviPc,@"STO_CUDA_ENTRY STV_DEFAULT"
_Z14population_deviPc:
.text._Z14population_deviPc:
[----:B------:R-:W0:Y:S01]  /*0000*/  LDC R1, c[0x0][0x37c] ;  /* 0x0000df00ff017b82 */ /* 0x000e220000000800 */
[----:B------:R-:W1:Y:S01]  /*0010*/  LDCU UR5, c[0x0][0x380] ;  /* 0x00007000ff0577ac */ /* 0x000e620008000800 */
[----:B0-----:R-:W-:Y:S02]  /*0020*/  VIADD R1, R1, 0xfffffff8 ;  /* 0xfffffff801017836 */ /* 0x001fe40000000000 */
[----:B------:R-:W-:Y:S01]  /*0030*/  IMAD.MOV.U32 R0, RZ, RZ, RZ ;  /* 0x000000ffff007224 */ /* 0x000fe200078e00ff */
[----:B------:R-:W0:Y:S01]  /*0040*/  LDCU UR6, c[0x0][0x2f8] ;  /* 0x00005f00ff0677ac */ /* 0x000e220008000800 */
[----:B------:R-:W2:Y:S01]  /*0050*/  LDCU UR7, c[0x0][0x2fc] ;  /* 0x00005f80ff0777ac */ /* 0x000ea20008000800 */
[----:B-1----:R-:W-:-:S04]  /*0060*/  UIMAD UR4, UR5, UR5, URZ ;  /* 0x00000005050472a4 */ /* 0x002fc8000f8e02ff */
[----:B------:R-:W-:Y:S01]  /*0070*/  UIMAD UR5, UR4, UR5, URZ ;  /* 0x00000005040572a4 */ /* 0x000fe2000f8e02ff */
[----:B0-----:R-:W-:-:S03]  /*0080*/  IADD3 R6, P0, PT, R1, UR6, RZ ;  /* 0x0000000601067c10 */ /* 0x001fc6000ff1e0ff */
[----:B------:R-:W-:Y:S02]  /*0090*/  UISETP.GE.AND UP0, UPT, UR5, 0x1, UPT ;  /* 0x000000010500788c */ /* 0x000fe4000bf06270 */
[----:B--2---:R-:W-:-:S07]  /*00a0*/  IMAD.X R7, RZ, RZ, UR7, P0 ;  /* 0x00000007ff077e24 */ /* 0x004fce00080e06ff */
[----:B------:R-:W-:Y:S05]  /*00b0*/  BRA.U !UP0, `(.L_x_1) ;  /* 0x00000005088c7547 */ /* 0x000fea000b800000 */
[----:B------:R-:W-:Y:S01]  /*00c0*/  UISETP.GE.U32.AND UP1, UPT, UR5, 0x10, UPT ;  /* 0x000000100500788c */ /* 0x000fe2000bf26070 */
[----:B------:R-:W-:Y:S01]  /*00d0*/  IMAD.MOV.U32 R0, RZ, RZ, RZ ;  /* 0x000000ffff007224 */ /* 0x000fe200078e00ff */
[----:B------:R-:W-:Y:S01]  /*00e0*/  ULOP3.LUT UR8, UR5, 0xf, URZ, 0xc0, !UPT ;  /* 0x0000000f05087892 */ /* 0x000fe2000f8ec0ff */
[----:B------:R-:W0:Y:S03]  /*00f0*/  LDCU.64 UR10, c[0x0][0x358] ;  /* 0x00006b00ff0a77ac */ /* 0x000e260008000a00 */
[----:B------:R-:W-:Y:S01]  /*0100*/  UISETP.NE.AND UP0, UPT, UR8, URZ, UPT ;  /* 0x000000ff0800728c */ /* 0x000fe2000bf05270 */
[----:B------:R-:W-:Y:S02]  /*0110*/  UMOV UR4, URZ ;  /* 0x000000ff00047c82 */ /* 0x000fe40008000000 */
[----:B------:R-:W-:Y:S08]  /*0120*/  BRA.U !UP1, `(.L_x_2) ;  /* 0x0000000109987547 */ /* 0x000ff0000b800000 */
[----:B------:R-:W1:Y:S01]  /*0130*/  LDCU.64 UR6, c[0x0][0x388] ;  /* 0x00007100ff0677ac */ /* 0x000e620008000a00 */
[----:B------:R-:W-:Y:S01]  /*0140*/  IMAD.MOV.U32 R0, RZ, RZ, RZ ;  /* 0x000000ffff007224 */ /* 0x000fe200078e00ff */
[----:B------:R-:W-:-:S04]  /*0150*/  ULOP3.LUT UR4, UR5, 0x7ffffff0, URZ, 0xc0, !UPT ;  /* 0x7ffffff005047892 */ /* 0x000fc8000f8ec0ff */
[----:B------:R-:W-:Y:S02]  /*0160*/  UIADD3 UR9, UPT, UPT, -UR4, URZ, URZ ;  /* 0x000000ff04097290 */ /* 0x000fe4000fffe1ff */
[----:B-1----:R-:W-:-:S04]  /*0170*/  UIADD3 UR6, UP1, UPT, UR6, 0x7, URZ ;  /* 0x0000000706067890 */ /* 0x002fc8000ff3e0ff */
[----:B------:R-:W-:Y:S02]  /*0180*/  UIADD3.X UR7, UPT, UPT, URZ, UR7, URZ, UP1, !UPT ;  /* 0x00000007ff077290 */ /* 0x000fe40008ffe4ff */
[----:B------:R-:W-:-:S04]  /*0190*/  IMAD.U32 R9, RZ, RZ, UR6 ;  /* 0x00000006ff097e24 */ /* 0x000fc8000f8e00ff */
[----:B------:R-:W-:-:S07]  /*01a0*/  IMAD.U32 R3, RZ, RZ, UR7 ;  /* 0x00000007ff037e24 */ /* 0x000fce000f8e00ff */
.L_x_3:
[----:B------:R-:W-:-:S05]  /*01b0*/  IMAD.MOV.U32 R2, RZ, RZ, R9 ;  /* 0x000000ffff027224 */ /* 0x000fca00078e0009 */
[----:B0-----:R-:W2:Y:S04]  /*01c0*/  LDG.E.S8 R9, desc[UR10][R2.64+-0x7] ;  /* 0xfffff90a02097981 */ /* 0x001ea8000c1e1300 */
[----:B------:R-:W2:Y:S04]  /*01d0*/  LDG.E.S8 R8, desc[UR10][R2.64+-0x6] ;  /* 0xfffffa0a02087981 */ /* 0x000ea8000c1e1300 */
[----:B------:R-:W3:Y:S04]  /*01e0*/  LDG.E.S8 R11, desc[UR10][R2.64+-0x5] ;  /* 0xfffffb0a020b7981 */ /* 0x000ee8000c1e1300 */
[----:B------:R-:W3:Y:S04]  /*01f0*/  LDG.E.S8 R10, desc[UR10][R2.64+-0x4] ;  /* 0xfffffc0a020a7981 */ /* 0x000ee8000c1e1300 */
[----:B------:R-:W4:Y:S04]  /*0200*/  LDG.E.S8 R13, desc[UR10][R2.64+-0x3] ;  /* 0xfffffd0a020d7981 */ /* 0x000f28000c1e1300 */
[----:B------:R-:W4:Y:S04]  /*0210*/  LDG.E.S8 R12, desc[UR10][R2.64+-0x2] ;  /* 0xfffffe0a020c7981 */ /* 0x000f28000c1e1300 */
[----:B------:R-:W5:Y:S04]  /*0220*/  LDG.E.S8 R15, desc[UR10][R2.64+-0x1] ;  /* 0xffffff0a020f7981 */ /* 0x000f68000c1e1300 */
        /* <DEDUP_REMOVED lines=8> */
[----:B------:R0:W5:Y:S01]  /*02b0*/  LDG.E.S8 R5, desc[UR10][R2.64+0x8] ;  /* 0x0000080a02057981 */ /* 0x000162000c1e1300 */
[----:B------:R-:W-:-:S04]  /*02c0*/  UIADD3 UR9, UPT, UPT, UR9, 0x10, URZ ;  /* 0x0000001009097890 */ /* 0x000fc8000fffe0ff */
[----:B------:R-:W-:Y:S01]  /*02d0*/  UISETP.NE.AND UP1, UPT, UR9, URZ, UPT ;  /* 0x000000ff0900728c */ /* 0x000fe2000bf25270 */
[----:B--2---:R-:W-:Y:S02]  /*02e0*/  IADD3 R8, PT, PT, R8, R0, R9 ;  /* 0x0000000008087210 */ /* 0x004fe40007ffe009 */
[----:B------:R-:W-:-:S05]  /*02f0*/  IADD3 R9, P0, PT, R2, 0x10, RZ ;  /* 0x0000001002097810 */ /* 0x000fca0007f1e0ff */
[----:B0-----:R-:W-:Y:S01]  /*0300*/  IMAD.X R3, RZ, RZ, R3, P0 ;  /* 0x000000ffff037224 */ /* 0x001fe200000e0603 */
[----:B---3--:R-:W-:-:S04]  /*0310*/  IADD3 R8, PT, PT, R10, R8, R11 ;  /* 0x000000080a087210 */ /* 0x008fc80007ffe00b */
[----:B----4-:R-:W-:-:S04]  /*0320*/  IADD3 R8, PT, PT, R12, R8, R13 ;  /* 0x000000080c087210 */ /* 0x010fc80007ffe00d */
[----:B-----5:R-:W-:-:S04]  /*0330*/  IADD3 R8, PT, PT, R14, R8, R15 ;  /* 0x000000080e087210 */ /* 0x020fc80007ffe00f */
[----:B------:R-:W-:-:S04]  /*0340*/  IADD3 R8, PT, PT, R16, R8, R17 ;  /* 0x0000000810087210 */ /* 0x000fc80007ffe011 */
[----:B------:R-:W-:-:S04]  /*0350*/  IADD3 R8, PT, PT, R18, R8, R19 ;  /* 0x0000000812087210 */ /* 0x000fc80007ffe013 */
[----:B------:R-:W-:-:S04]  /*0360*/  IADD3 R8, PT, PT, R20, R8, R21 ;  /* 0x0000000814087210 */ /* 0x000fc80007ffe015 */
[----:B------:R-:W-:Y:S01]  /*0370*/  IADD3 R0, PT, PT, R5, R8, R4 ;  /* 0x0000000805007210 */ /* 0x000fe20007ffe004 */
[----:B------:R-:W-:Y:S06]  /*0380*/  BRA.U UP1, `(.L_x_3) ;  /* 0xfffffffd01887547 */ /* 0x000fec000b83ffff */
.L_x_2:
[----:B------:R-:W-:Y:S05]  /*0390*/  BRA.U !UP0, `(.L_x_1) ;  /* 0x0000000108d47547 */ /* 0x000fea000b800000 */
[----:B------:R-:W-:Y:S02]  /*03a0*/  UISETP.GE.U32.AND UP1, UPT, UR8, 0x8, UPT ;  /* 0x000000080800788c */ /* 0x000fe4000bf26070 */
[----:B------:R-:W-:-:S04]  /*03b0*/  ULOP3.LUT UR9, UR5, 0x7, URZ, 0xc0, !UPT ;  /* 0x0000000705097892 */ /* 0x000fc8000f8ec0ff */
[----:B------:R-:W-:-:S03]  /*03c0*/  UISETP.NE.AND UP0, UPT, UR9, URZ, UPT ;  /* 0x000000ff0900728c */ /* 0x000fc6000bf05270 */
[----:B------:R-:W-:Y:S08]  /*03d0*/  BRA.U !UP1, `(.L_x_4) ;  /* 0x0000000109487547 */ /* 0x000ff0000b800000 */
[----:B------:R-:W1:Y:S02]  /*03e0*/  LDCU.64 UR6, c[0x0][0x388] ;  /* 0x00007100ff0677ac */ /* 0x000e640008000a00 */
[----:B-1----:R-:W-:-:S04]  /*03f0*/  UIADD3 UR6, UP1, UPT, UR4, UR6, URZ ;  /* 0x0000000604067290 */ /* 0x002fc8000ff3e0ff */
[----:B------:R-:W-:Y:S02]  /*0400*/  UIADD3.X UR7, UPT, UPT, URZ, UR7, URZ, UP1, !UPT ;  /* 0x00000007ff077290 */ /* 0x000fe40008ffe4ff */
[----:B------:R-:W-:-:S04]  /*0410*/  IMAD.U32 R2, RZ, RZ, UR6 ;  /* 0x00000006ff027e24 */ /* 0x000fc8000f8e00ff */
[----:B------:R-:W-:-:S05]  /*0420*/  IMAD.U32 R3, RZ, RZ, UR7 ;  /* 0x00000007ff037e24 */ /* 0x000fca000f8e00ff */
[----:B0-----:R-:W2:Y:S04]  /*0430*/  LDG.E.S8 R5, desc[UR10][R2.64] ;  /* 0x0000000a02057981 */ /* 0x001ea8000c1e1300 */
[----:B------:R-:W2:Y:S04]  /*0440*/  LDG.E.S8 R4, desc[UR10][R2.64+0x1] ;  /* 0x0000010a02047981 */ /* 0x000ea8000c1e1300 */
[----:B------:R-:W3:Y:S04]  /*0450*/  LDG.E.S8 R9, desc[UR10][R2.64+0x2] ;  /* 0x0000020a02097981 */ /* 0x000ee8000c1e1300 */
[----:B------:R-:W3:Y:S04]  /*0460*/  LDG.E.S8 R8, desc[UR10][R2.64+0x3] ;  /* 0x0000030a02087981 */ /* 0x000ee8000c1e1300 */
[----:B------:R-:W4:Y:S04]  /*0470*/  LDG.E.S8 R11, desc[UR10][R2.64+0x4] ;  /* 0x0000040a020b7981 */ /* 0x000f28000c1e1300 */
[----:B------:R-:W4:Y:S04]  /*0480*/  LDG.E.S8 R10, desc[UR10][R2.64+0x5] ;  /* 0x0000050a020a7981 */ /* 0x000f28000c1e1300 */
[----:B------:R-:W5:Y:S04]  /*0490*/  LDG.E.S8 R13, desc[UR10][R2.64+0x6] ;  /* 0x0000060a020d7981 */ /* 0x000f68000c1e1300 */
[----:B------:R-:W5:Y:S01]  /*04a0*/  LDG.E.S8 R12, desc[UR10][R2.64+0x7] ;  /* 0x0000070a020c7981 */ /* 0x000f62000c1e1300 */
[----:B------:R-:W-:Y:S01]  /*04b0*/  UIADD3 UR4, UPT, UPT, UR4, 0x8, URZ ;  /* 0x0000000804047890 */ /* 0x000fe2000fffe0ff */
[----:B--2---:R-:W-:-:S04]  /*04c0*/  IADD3 R4, PT, PT, R4, R0, R5 ;  /* 0x0000000004047210 */ /* 0x004fc80007ffe005 */
[----:B---3--:R-:W-:-:S04]  /*04d0*/  IADD3 R4, PT, PT, R8, R4, R9 ;  /* 0x0000000408047210 */ /* 0x008fc80007ffe009 */
[----:B----4-:R-:W-:-:S04]  /*04e0*/  IADD3 R4, PT, PT, R10, R4, R11 ;  /* 0x000000040a047210 */ /* 0x010fc80007ffe00b */
[----:B-----5:R-:W-:-:S07]  /*04f0*/  IADD3 R0, PT, PT, R12, R4, R13 ;  /* 0x000000040c007210 */ /* 0x020fce0007ffe00d */
.L_x_4:
        /* <DEDUP_REMOVED lines=13> */
[----:B------:R-:W3:Y:S01]  /*05d0*/  LDG.E.S8 R8, desc[UR10][R2.64+0x3] ;  /* 0x0000030a02087981 */ /* 0x000ee2000c1e1300 */
[----:B------:R-:W-:Y:S01]  /*05e0*/  UIADD3 UR4, UPT, UPT, UR4, 0x4, URZ ;  /* 0x0000000404047890 */ /* 0x000fe2000fffe0ff */
[----:B--2---:R-:W-:-:S04]  /*05f0*/  IADD3 R0, PT, PT, R4, R0, R5 ;  /* 0x0000000004007210 */ /* 0x004fc80007ffe005 */
[----:B---3--:R-:W-:-:S07]  /*0600*/  IADD3 R0, PT, PT, R8, R0, R9 ;  /* 0x0000000008007210 */ /* 0x008fce0007ffe009 */
.L_x_5:
[----:B------:R-:W-:Y:S05]  /*0610*/  BRA.U !UP0, `(.L_x_1) ;  /* 0x0000000108347547 */ /* 0x000fea000b800000 */
[----:B------:R-:W1:Y:S01]  /*0620*/  LDCU.64 UR6, c[0x0][0x388] ;  /* 0x00007100ff0677ac */ /* 0x000e620008000a00 */
[----:B------:R-:W-:Y:S02]  /*0630*/  UIADD3 UR5, UPT, UPT, -UR5, URZ, URZ ;  /* 0x000000ff05057290 */ /* 0x000fe4000fffe1ff */
[----:B-1----:R-:W-:-:S04]  /*0640*/  UIADD3 UR4, UP0, UPT, UR4, UR6, URZ ;  /* 0x0000000604047290 */ /* 0x002fc8000ff1e0ff */
[----:B------:R-:W-:-:S12]  /*0650*/  UIADD3.X UR6, UPT, UPT, URZ, UR7, URZ, UP0, !UPT ;  /* 0x00000007ff067290 */ /* 0x000fd800087fe4ff */
.L_x_6:
[----:B------:R-:W-:Y:S02]  /*0660*/  IMAD.U32 R3, RZ, RZ, UR6 ;  /* 0x00000006ff037e24 */ /* 0x000fe4000f8e00ff */
[----:B------:R-:W-:-:S05]  /*0670*/  IMAD.U32 R2, RZ, RZ, UR4 ;  /* 0x00000004ff027e24 */ /* 0x000fca000f8e00ff */
[----:B0-----:R-:W2:Y:S01]  /*0680*/  LDG.E.S8 R3, desc[UR10][R2.64] ;  /* 0x0000000a02037981 */ /* 0x001ea2000c1e1300 */
[----:B------:R-:W-:Y:S02]  /*0690*/  UIADD3 UR4, UP0, UPT, UR4, 0x1, URZ ;  /* 0x0000000104047890 */ /* 0x000fe4000ff1e0ff */
[----:B------:R-:W-:Y:S02]  /*06a0*/  UIADD3 UR5, UPT, UPT, UR5, 0x1, URZ ;  /* 0x0000000105057890 */ /* 0x000fe4000fffe0ff */
[----:B------:R-:W-:Y:S02]  /*06b0*/  UIADD3.X UR6, UPT, UPT, URZ, UR6, URZ, UP0, !UPT ;  /* 0x00000006ff067290 */ /* 0x000fe400087fe4ff */
[----:B------:R-:W-:Y:S01]  /*06c0*/  UISETP.NE.AND UP0, UPT, UR5, URZ, UPT ;  /* 0x000000ff0500728c */ /* 0x000fe2000bf05270 */
[----:B--2---:R-:W-:-:S08]  /*06d0*/  IMAD.IADD R0, R3, 0x1, R0 ;  /* 0x0000000103007824 */ /* 0x004fd000078e0200 */
[----:B------:R-:W-:Y:S05]  /*06e0*/  BRA.U UP0, `(.L_x_6) ;  /* 0xfffffffd00dc7547 */ /* 0x000fea000b83ffff */
.L_x_1:
[----:B------:R-:W-:Y:S01]  /*06f0*/  MOV R2, 0x8 ;  /* 0x0000000800027802 */ /* 0x000fe20000000f00 */
[----:B------:R1:W-:Y:S01]  /*0700*/  STL [R1], R0 ;  /* 0x0000000001007387 */ /* 0x0003e20000100800 */
[----:B------:R-:W2:Y:S04]  /*0710*/  LDCU.64 UR4, c[0x4][URZ] ;  /* 0x01000000ff0477ac */ /* 0x000ea80008000a00 */
[----:B------:R-:W3:Y:S01]  /*0720*/  LDC.64 R2, c[0x4][R2] ;  /* 0x0100000002027b82 */ /* 0x000ee20000000a00 */
[----:B--2---:R-:W-:Y:S02]  /*0730*/  IMAD.U32 R4, RZ, RZ, UR4 ;  /* 0x00000004ff047e24 */ /* 0x004fe4000f8e00ff */
[----:B-1----:R-:W-:-:S07]  /*0740*/  IMAD.U32 R5, RZ, RZ, UR5 ;  /* 0x00000005ff057e24 */ /* 0x002fce000f8e00ff */
[----:B------:R-:W-:-:S07]  /*0750*/  LEPC R20, `(.L_x_7) ;  /* 0x000000001014794e */ /* 0x000fce0000000000 */
[----:B0--3--:R-:W-:Y:S05]  /*0760*/  CALL.ABS.NOINC R2 ;  /* 0x0000000002007343 */ /* 0x009fea0003c00000 */
.L_x_7:
[----:B------:R-:W-:Y:S05]  /*0770*/  EXIT ;  /* 0x000000000000794d */ /* 0x000fea0003800000 */
.L_x_8:
        /* <DEDUP_REMOVED lines=16> */
.L_x_10:


//--------------------- .nv.global.init           --------------------------
	.section	.nv.global.init,"aw",@progbits
.nv.global.init:
	.type		$str$3,@object
	.size		$str$3,(.L_0 - $str$3)
$str$3:
        /*0000*/ 	.byte	0x64, 0x65, 0x76, 0x20, 0x72, 0x65, 0x73, 0x20, 0x25, 0x64, 0x0a, 0x00
.L_0:


//--------------------- .nv.shared.reserved.0     --------------------------
	.section	.nv.shared.reserved.0,"aw",@nobits
	.weak		__nv_reservedSMEM_offset_0_alias
	.size		__nv_reservedSMEM_offset_0_alias, 0, 64
	.other		__nv_reservedSMEM_offset_0_alias,@"STO_CUDA_RESERVED_SHARED STV_DEFAULT"
__nv_reservedSMEM_offset_0_alias:
	.zero		0
	.zero		64


//--------------------- .nv.constant0._Z6life3dPcS_i --------------------------
	.section	.nv.constant0._Z6life3dPcS_i,"a",@progbits
	.sectionflags	@""
	.align	4
.nv.constant0._Z6life3dPcS_i:
	.zero		916


//--------------------- .nv.constant0._Z14population_deviPc --------------------------
	.section	.nv.constant0._Z14population_deviPc,"a",@progbits
	.sectionflags	@""
	.align	4
.nv.constant0._Z14population_deviPc:
	.zero		912


//--------------------- SYMBOLS --------------------------

	.type		.nv.reservedSmem.offset0,@object
	.size		.nv.reservedSmem.offset0,0x4
	.type		vprintf,@function
